	.headerflags	@"EF_CUDA_TEXMODE_UNIFIED EF_CUDA_64BIT_ADDRESS EF_CUDA_SM75 EF_CUDA_VIRTUAL_SM(EF_CUDA_SM75)"
	.elftype	@"ET_EXEC"


//--------------------- .nv.info                  --------------------------
	.section	.nv.info,"",@"SHT_CUDA_INFO"
	.align	4


	//----- nvinfo : EIATTR_REGCOUNT
	.align		4
        /*0000*/ 	.byte	0x04, 0x2f
        /*0002*/ 	.short	(.L_2 - .L_1)
	.align		4
.L_1:
        /*0004*/ 	.word	index@(subComputation)
        /*0008*/ 	.word	0x0000002d


	//----- nvinfo : EIATTR_MAX_STACK_SIZE
	.align		4
.L_2:
        /*000c*/ 	.byte	0x04, 0x23
        /*000e*/ 	.short	(.L_4 - .L_3)
	.align		4
.L_3:
        /*0010*/ 	.word	index@($subComputation$__internal_accurate_pow)
        /*0014*/ 	.word	0x00000000


	//----- nvinfo : EIATTR_MIN_STACK_SIZE
	.align		4
.L_4:
        /*0018*/ 	.byte	0x04, 0x12
        /*001a*/ 	.short	(.L_6 - .L_5)
	.align		4
.L_5:
        /*001c*/ 	.word	index@($subComputation$__internal_accurate_pow)
        /*0020*/ 	.word	0x00000000


	//----- nvinfo : EIATTR_FRAME_SIZE
	.align		4
.L_6:
        /*0024*/ 	.byte	0x04, 0x11
        /*0026*/ 	.short	(.L_8 - .L_7)
	.align		4
.L_7:
        /*0028*/ 	.word	index@($subComputation$__internal_accurate_pow)
        /*002c*/ 	.word	0x00000000


	//----- nvinfo : EIATTR_MAX_STACK_SIZE
	.align		4
.L_8:
        /*0030*/ 	.byte	0x04, 0x23
        /*0032*/ 	.short	(.L_10 - .L_9)
	.align		4
.L_9:
        /*0034*/ 	.word	index@($subComputation$__cuda_sm3x_div_rn_noftz_f32_slowpath)
        /*0038*/ 	.word	0x00000000


	//----- nvinfo : EIATTR_MIN_STACK_SIZE
	.align		4
.L_10:
        /*003c*/ 	.byte	0x04, 0x12
        /*003e*/ 	.short	(.L_12 - .L_11)
	.align		4
.L_11:
        /*0040*/ 	.word	index@($subComputation$__cuda_sm3x_div_rn_noftz_f32_slowpath)
        /*0044*/ 	.word	0x00000000


	//----- nvinfo : EIATTR_FRAME_SIZE
	.align		4
.L_12:
        /*0048*/ 	.byte	0x04, 0x11
        /*004a*/ 	.short	(.L_14 - .L_13)
	.align		4
.L_13:
        /*004c*/ 	.word	index@($subComputation$__cuda_sm3x_div_rn_noftz_f32_slowpath)
        /*0050*/ 	.word	0x00000000


	//----- nvinfo : EIATTR_MAX_STACK_SIZE
	.align		4
.L_14:
        /*0054*/ 	.byte	0x04, 0x23
        /*0056*/ 	.short	(.L_16 - .L_15)
	.align		4
.L_15:
        /*0058*/ 	.word	index@($subComputation$__cuda_sm3x_div_rn_noftz_f32)
        /*005c*/ 	.word	0x00000000


	//----- nvinfo : EIATTR_MIN_STACK_SIZE
	.align		4
.L_16:
        /*0060*/ 	.byte	0x04, 0x12
        /*0062*/ 	.short	(.L_18 - .L_17)
	.align		4
.L_17:
        /*0064*/ 	.word	index@($subComputation$__cuda_sm3x_div_rn_noftz_f32)
        /*0068*/ 	.word	0x00000000


	//----- nvinfo : EIATTR_FRAME_SIZE
	.align		4
.L_18:
        /*006c*/ 	.byte	0x04, 0x11
        /*006e*/ 	.short	(.L_20 - .L_19)
	.align		4
.L_19:
        /*0070*/ 	.word	index@($subComputation$__cuda_sm3x_div_rn_noftz_f32)
        /*0074*/ 	.word	0x00000000


	//----- nvinfo : EIATTR_MAX_STACK_SIZE
	.align		4
.L_20:
        /*0078*/ 	.byte	0x04, 0x23
        /*007a*/ 	.short	(.L_22 - .L_21)
	.align		4
.L_21:
        /*007c*/ 	.word	index@($subComputation$__cuda_sm20_rcp_rn_f32_slowpath)
        /*0080*/ 	.word	0x00000000


	//----- nvinfo : EIATTR_MIN_STACK_SIZE
	.align		4
.L_22:
        /*0084*/ 	.byte	0x04, 0x12
        /*0086*/ 	.short	(.L_24 - .L_23)
	.align		4
.L_23:
        /*0088*/ 	.word	index@($subComputation$__cuda_sm20_rcp_rn_f32_slowpath)
        /*008c*/ 	.word	0x00000000


	//----- nvinfo : EIATTR_FRAME_SIZE
	.align		4
.L_24:
        /*0090*/ 	.byte	0x04, 0x11
        /*0092*/ 	.short	(.L_26 - .L_25)
	.align		4
.L_25:
        /*0094*/ 	.word	index@($subComputation$__cuda_sm20_rcp_rn_f32_slowpath)
        /*0098*/ 	.word	0x00000000


	//----- nvinfo : EIATTR_MAX_STACK_SIZE
	.align		4
.L_26:
        /*009c*/ 	.byte	0x04, 0x23
        /*009e*/ 	.short	(.L_28 - .L_27)
	.align		4
.L_27:
        /*00a0*/ 	.word	index@(subComputation)
        /*00a4*/ 	.word	0x00000000


	//----- nvinfo : EIATTR_MIN_STACK_SIZE
	.align		4
.L_28:
        /*00a8*/ 	.byte	0x04, 0x12
        /*00aa*/ 	.short	(.L_30 - .L_29)
	.align		4
.L_29:
        /*00ac*/ 	.word	index@(subComputation)
        /*00b0*/ 	.word	0x00000000


	//----- nvinfo : EIATTR_FRAME_SIZE
	.align		4
.L_30:
        /*00b4*/ 	.byte	0x04, 0x11
        /*00b6*/ 	.short	(.L_32 - .L_31)
	.align		4
.L_31:
        /*00b8*/ 	.word	index@(subComputation)
        /*00bc*/ 	.word	0x00000000
.L_32:


//--------------------- .nv.info.subComputation   --------------------------
	.section	.nv.info.subComputation,"",@"SHT_CUDA_INFO"
	.align	4


	//----- nvinfo : EIATTR_SW_WAR
	.align		4
        /*0000*/ 	.byte	0x04, 0x36
        /*0002*/ 	.short	(.L_34 - .L_33)
.L_33:
        /*0004*/ 	.word	0x00000001


	//----- nvinfo : EIATTR_CUDA_API_VERSION
	.align		4
.L_34:
        /*0008*/ 	.byte	0x04, 0x37
        /*000a*/ 	.short	(.L_36 - .L_35)
.L_35:
        /*000c*/ 	.word	0x0000006f


	//----- nvinfo : EIATTR_PARAM_CBANK
	.align		4
.L_36:
        /*0010*/ 	.byte	0x04, 0x0a
        /*0012*/ 	.short	(.L_38 - .L_37)
	.align		4
.L_37:
        /*0014*/ 	.word	index@(.nv.constant0.subComputation)
        /*0018*/ 	.short	0x0160
        /*001a*/ 	.short	0x0060


	//----- nvinfo : EIATTR_CBANK_PARAM_SIZE
	.align		4
.L_38:
        /*001c*/ 	.byte	0x03, 0x19
        /*001e*/ 	.short	0x0060


	//----- nvinfo : EIATTR_KPARAM_INFO
	.align		4
        /*0020*/ 	.byte	0x04, 0x17
        /*0022*/ 	.short	(.L_40 - .L_39)
.L_39:
        /*0024*/ 	.word	0x00000000
        /*0028*/ 	.short	0x000d
        /*002a*/ 	.short	0x005c
        /*002c*/ 	.byte	0x00, 0xf0, 0x11, 0x00


	//----- nvinfo : EIATTR_KPARAM_INFO
	.align		4
.L_40:
        /*0030*/ 	.byte	0x04, 0x17
        /*0032*/ 	.short	(.L_42 - .L_41)
.L_41:
        /*0034*/ 	.word	0x00000000
        /*0038*/ 	.short	0x000c
        /*003a*/ 	.short	0x0058
        /*003c*/ 	.byte	0x00, 0xf0, 0x11, 0x00


	//----- nvinfo : EIATTR_KPARAM_INFO
	.align		4
.L_42:
        /*0040*/ 	.byte	0x04, 0x17
        /*0042*/ 	.short	(.L_44 - .L_43)
.L_43:
        /*0044*/ 	.word	0x00000000
        /*0048*/ 	.short	0x000b
        /*004a*/ 	.short	0x0054
        /*004c*/ 	.byte	0x00, 0xf0, 0x11, 0x00


	//----- nvinfo : EIATTR_KPARAM_INFO
	.align		4
.L_44:
        /*0050*/ 	.byte	0x04, 0x17
        /*0052*/ 	.short	(.L_46 - .L_45)
.L_45:
        /*0054*/ 	.word	0x00000000
        /*0058*/ 	.short	0x000a
        /*005a*/ 	.short	0x0050
        /*005c*/ 	.byte	0x00, 0xf0, 0x11, 0x00


	//----- nvinfo : EIATTR_KPARAM_INFO
	.align		4
.L_46:
        /*0060*/ 	.byte	0x04, 0x17
        /*0062*/ 	.short	(.L_48 - .L_47)
.L_47:
        /*0064*/ 	.word	0x00000000
        /*0068*/ 	.short	0x0009
        /*006a*/ 	.short	0x0048
        /*006c*/ 	.byte	0x00, 0xf0, 0x21, 0x00


	//----- nvinfo : EIATTR_KPARAM_INFO
	.align		4
.L_48:
        /*0070*/ 	.byte	0x04, 0x17
        /*0072*/ 	.short	(.L_50 - .L_49)
.L_49:
        /*0074*/ 	.word	0x00000000
        /*0078*/ 	.short	0x0008
        /*007a*/ 	.short	0x0040
        /*007c*/ 	.byte	0x00, 0xf0, 0x21, 0x00


	//----- nvinfo : EIATTR_KPARAM_INFO
	.align		4
.L_50:
        /*0080*/ 	.byte	0x04, 0x17
        /*0082*/ 	.short	(.L_52 - .L_51)
.L_51:
        /*0084*/ 	.word	0x00000000
        /*0088*/ 	.short	0x0007
        /*008a*/ 	.short	0x0038
        /*008c*/ 	.byte	0x00, 0xf0, 0x21, 0x00


	//----- nvinfo : EIATTR_KPARAM_INFO
	.align		4
.L_52:
        /*0090*/ 	.byte	0x04, 0x17
        /*0092*/ 	.short	(.L_54 - .L_53)
.L_53:
        /*0094*/ 	.word	0x00000000
        /*0098*/ 	.short	0x0006
        /*009a*/ 	.short	0x0030
        /*009c*/ 	.byte	0x00, 0xf0, 0x21, 0x00


	//----- nvinfo : EIATTR_KPARAM_INFO
	.align		4
.L_54:
        /*00a0*/ 	.byte	0x04, 0x17
        /*00a2*/ 	.short	(.L_56 - .L_55)
.L_55:
        /*00a4*/ 	.word	0x00000000
        /*00a8*/ 	.short	0x0005
        /*00aa*/ 	.short	0x0028
        /*00ac*/ 	.byte	0x00, 0xf0, 0x21, 0x00


	//----- nvinfo : EIATTR_KPARAM_INFO
	.align		4
.L_56:
        /*00b0*/ 	.byte	0x04, 0x17
        /*00b2*/ 	.short	(.L_58 - .L_57)
.L_57:
        /*00b4*/ 	.word	0x00000000
        /*00b8*/ 	.short	0x0004
        /*00ba*/ 	.short	0x0020
        /*00bc*/ 	.byte	0x00, 0xf0, 0x21, 0x00


	//----- nvinfo : EIATTR_KPARAM_INFO
	.align		4
.L_58:
        /*00c0*/ 	.byte	0x04, 0x17
        /*00c2*/ 	.short	(.L_60 - .L_59)
.L_59:
        /*00c4*/ 	.word	0x00000000
        /*00c8*/ 	.short	0x0003
        /*00ca*/ 	.short	0x0018
        /*00cc*/ 	.byte	0x00, 0xf0, 0x21, 0x00


	//----- nvinfo : EIATTR_KPARAM_INFO
	.align		4
.L_60:
        /*00d0*/ 	.byte	0x04, 0x17
        /*00d2*/ 	.short	(.L_62 - .L_61)
.L_61:
        /*00d4*/ 	.word	0x00000000
        /*00d8*/ 	.short	0x0002
        /*00da*/ 	.short	0x0010
        /*00dc*/ 	.byte	0x00, 0xf0, 0x21, 0x00


	//----- nvinfo : EIATTR_KPARAM_INFO
	.align		4
.L_62:
        /*00e0*/ 	.byte	0x04, 0x17
        /*00e2*/ 	.short	(.L_64 - .L_63)
.L_63:
        /*00e4*/ 	.word	0x00000000
        /*00e8*/ 	.short	0x0001
        /*00ea*/ 	.short	0x0008
        /*00ec*/ 	.byte	0x00, 0xf0, 0x21, 0x00


	//----- nvinfo : EIATTR_KPARAM_INFO
	.align		4
.L_64:
        /*00f0*/ 	.byte	0x04, 0x17
        /*00f2*/ 	.short	(.L_66 - .L_65)
.L_65:
        /*00f4*/ 	.word	0x00000000
        /*00f8*/ 	.short	0x0000
        /*00fa*/ 	.short	0x0000
        /*00fc*/ 	.byte	0x00, 0xf0, 0x21, 0x00


	//----- nvinfo : EIATTR_MAXREG_COUNT
	.align		4
.L_66:
        /*0100*/ 	.byte	0x03, 0x1b
        /*0102*/ 	.short	0x00ff


	//----- nvinfo : EIATTR_EXTERNS
	.align		4
        /*0104*/ 	.byte	0x04, 0x0f
        /*0106*/ 	.short	(.L_68 - .L_67)


	//   ....[0]....
	.align		4
.L_67:
        /*0108*/ 	.word	index@(vprintf)


	//----- nvinfo : EIATTR_EXIT_INSTR_OFFSETS
	.align		4
.L_68:
        /*010c*/ 	.byte	0x04, 0x1c
        /*010e*/ 	.short	(.L_70 - .L_69)


	//   ....[0]....
.L_69:
        /*0110*/ 	.word	0x00002c90


	//----- nvinfo : EIATTR_CRS_STACK_SIZE
	.align		4
.L_70:
        /*0114*/ 	.byte	0x04, 0x1e
        /*0116*/ 	.short	(.L_72 - .L_71)
.L_71:
        /*0118*/ 	.word	0x00000000
.L_72:


//--------------------- .nv.rel.action            --------------------------
	.section	.nv.rel.action,"",@"SHT_CUDA_RELOCINFO"
	.align	8
	.sectionentsize	8
        /*0000*/ 	.byte	0x4b, 0x00, 0x00, 0x00, 0x00, 0x00, 0x00, 0x00, 0x00, 0x02, 0x02, 0x08, 0x10, 0x0a, 0x2f, 0x22
        /* <DEDUP_REMOVED lines=12> */


//--------------------- .nv.constant2.subComputation --------------------------
	.section	.nv.constant2.subComputation,"a",@progbits
	.align	4
.nv.constant2.subComputation:
        /* <DEDUP_REMOVED lines=10> */


//--------------------- .nv.constant0.subComputation --------------------------
	.section	.nv.constant0.subComputation,"a",@progbits
	.align	4
.nv.constant0.subComputation:
	.zero		448


//--------------------- .text.subComputation      --------------------------
	.section	.text.subComputation,"ax",@progbits
	.sectionflags	@"SHF_BARRIERS=1"
	.sectioninfo	@"SHI_REGISTERS=45"
	.align	128
        .global         subComputation
        .type           subComputation,@function
        .size           subComputation,(.L_x_76 - subComputation)
        .other          subComputation,@"STO_CUDA_ENTRY STV_DEFAULT"
subComputation:
.text.subComputation:
[----:B------:R-:W-:-:S08]  /*0000*/  IMAD.MOV.U32 R1, RZ, RZ, c[0x0][0x28] ;  /* 0x00000a00ff017624 */ /* 0x000fd000078e00ff */
[----:B------:R-:W0:Y:S01]  /*0010*/  I2F.U32.RP R0, c[0x0][0x0] ;  /* 0x0000000000007b06 */ /* 0x000e220000209000 */
[----:B------:R-:W1:Y:S01]  /*0020*/  S2R R24, SR_CTAID.X ;  /* 0x0000000000187919 */ /* 0x000e620000002500 */
[----:B------:R-:W-:Y:S01]  /*0030*/  ISETP.NE.U32.AND P1, PT, RZ, c[0x0][0x0], PT ;  /* 0x00000000ff007a0c */ /* 0x000fe20003f25070 */
[----:B------:R-:W-:Y:S01]  /*0040*/  BMOV.32.CLEAR RZ, B0 ;  /* 0x0000000000ff7355 */ /* 0x000fe20000100000 */
[----:B------:R-:W-:Y:S01]  /*0050*/  BSSY B0, `(.L_x_1) ;  /* 0x000002e000007945 */ /* 0x000fe20003800000 */
[----:B------:R-:W2:Y:S01]  /*0060*/  S2R R19, SR_TID.X ;  /* 0x0000000000137919 */ /* 0x000ea20000002100 */
[----:B------:R-:W-:Y:S01]  /*0070*/  IMAD.MOV.U32 R7, RZ, RZ, RZ ;  /* 0x000000ffff077224 */ /* 0x000fe200078e00ff */
[----:B0-----:R-:W0:Y:S01]  /*0080*/  MUFU.RCP R0, R0 ;  /* 0x0000000000007308 */ /* 0x001e220000001000 */
[C---:B-1----:R-:W-:Y:S02]  /*0090*/  IMAD R26, R24.reuse, c[0x0][0x0], RZ ;  /* 0x00000000181a7a24 */ /* 0x042fe400078e02ff */
[----:B------:R-:W-:-:S03]  /*00a0*/  IMAD R24, R24, c[0x0][0x1b4], RZ ;  /* 0x00006d0018187a24 */ /* 0x000fc600078e02ff */
[----:B--2---:R-:W-:Y:S01]  /*00b0*/  IADD3 R23, R26, R19, RZ ;  /* 0x000000131a177210 */ /* 0x004fe20007ffe0ff */
[----:B------:R-:W-:Y:S01]  /*00c0*/  IMAD R22, R24, c[0x0][0x1b0], R19 ;  /* 0x00006c0018167a24 */ /* 0x000fe200078e0213 */
[----:B0-----:R-:W-:-:S04]  /*00d0*/  IADD3 R2, R0, 0xffffffe, RZ ;  /* 0x0ffffffe00027810 */ /* 0x001fc80007ffe0ff */
[----:B------:R-:W-:Y:S02]  /*00e0*/  SHF.R.S32.HI R11, RZ, 0x1f, R22 ;  /* 0x0000001fff0b7819 */ /* 0x000fe40000011416 */
[----:B------:R0:W1:Y:S02]  /*00f0*/  F2I.FTZ.U32.TRUNC.NTZ R3, R2 ;  /* 0x0000000200037305 */ /* 0x000064000021f000 */
[----:B0-----:R-:W-:Y:S02]  /*0100*/  IMAD.MOV.U32 R2, RZ, RZ, RZ ;  /* 0x000000ffff027224 */ /* 0x001fe400078e00ff */
[----:B-1----:R-:W-:-:S04]  /*0110*/  IMAD.MOV R5, RZ, RZ, -R3 ;  /* 0x000000ffff057224 */ /* 0x002fc800078e0a03 */
[----:B------:R-:W-:-:S04]  /*0120*/  IMAD R5, R5, c[0x0][0x0], RZ ;  /* 0x0000000005057a24 */ /* 0x000fc800078e02ff */
[----:B------:R-:W-:-:S04]  /*0130*/  IMAD.HI.U32 R4, R3, R5, R2 ;  /* 0x0000000503047227 */ /* 0x000fc800078e0002 */
[----:B------:R-:W-:-:S04]  /*0140*/  IMAD.MOV.U32 R5, RZ, RZ, 0x4 ;  /* 0x00000004ff057424 */ /* 0x000fc800078e00ff */
[----:B------:R-:W-:-:S04]  /*0150*/  IMAD.HI.U32 R4, R4, R23, RZ ;  /* 0x0000001704047227 */ /* 0x000fc800078e00ff */
[----:B------:R-:W-:-:S04]  /*0160*/  IMAD.WIDE R2, R22, R5, c[0x0][0x190] ;  /* 0x0000640016027625 */ /* 0x000fc800078e0205 */
[----:B------:R-:W-:-:S04]  /*0170*/  IMAD.MOV R4, RZ, RZ, -R4 ;  /* 0x000000ffff047224 */ /* 0x000fc800078e0a04 */
[----:B------:R-:W-:Y:S01]  /*0180*/  IMAD R0, R4, c[0x0][0x0], R23 ;  /* 0x0000000004007a24 */ /* 0x000fe200078e0217 */
[----:B------:R0:W-:Y:S01]  /*0190*/  STG.E.SYS [R2], RZ ;  /* 0x000000ff02007386 */ /* 0x0001e2000010e900 */
[----:B------:R-:W-:-:S03]  /*01a0*/  IMAD.WIDE R4, R22, R5, c[0x0][0x198] ;  /* 0x0000660016047625 */ /* 0x000fc600078e0205 */
[----:B------:R-:W-:-:S05]  /*01b0*/  ISETP.GE.U32.AND P0, PT, R0, c[0x0][0x0], PT ;  /* 0x0000000000007a0c */ /* 0x000fca0003f06070 */
[----:B------:R0:W-:Y:S07]  /*01c0*/  STG.E.SYS [R4], RZ ;  /* 0x000000ff04007386 */ /* 0x0001ee000010e900 */
[----:B------:R-:W-:-:S04]  /*01d0*/  @P0 IADD3 R0, R0, -c[0x0][0x0], RZ ;  /* 0x8000000000000a10 */ /* 0x000fc80007ffe0ff */
[----:B------:R-:W-:-:S12]  /*01e0*/  ISETP.GE.U32.AND P0, PT, R0, c[0x0][0x0], PT ;  /* 0x0000000000007a0c */ /* 0x000fd80003f06070 */
[----:B------:R-:W-:Y:S02]  /*01f0*/  @P0 IADD3 R0, R0, -c[0x0][0x0], RZ ;  /* 0x8000000000000a10 */ /* 0x000fe40007ffe0ff */
[----:B------:R-:W-:Y:S02]  /*0200*/  ISETP.NE.AND P0, PT, R23, RZ, PT ;  /* 0x000000ff1700720c */ /* 0x000fe40003f05270 */
[----:B------:R-:W-:-:S04]  /*0210*/  @!P1 LOP3.LUT R0, RZ, c[0x0][0x0], RZ, 0x33, !PT ;  /* 0x00000000ff009a12 */ /* 0x000fc800078e33ff */
[----:B------:R-:W-:-:S04]  /*0220*/  ISETP.EQ.OR P2, PT, R0, RZ, !P0 ;  /* 0x000000ff0000720c */ /* 0x000fc80004742670 */
[----:B------:R-:W-:-:S08]  /*0230*/  P2R R25, PR, RZ, 0x4 ;  /* 0x00000004ff197803 */ /* 0x000fd00000000000 */
[----:B------:R-:W-:Y:S05]  /*0240*/  @!P2 BRA `(.L_x_2) ;  /* 0x000000e00000a947 */ /* 0x000fea0003800000 */
[----:B0-----:R-:W0:Y:S02]  /*0250*/  I2F R0, c[0x0][0x1b4] ;  /* 0x00006d0000007b06 */ /* 0x001e240000201400 */
[----:B0-----:R-:W-:-:S04]  /*0260*/  IADD3 R2, R0, 0x1800000, RZ ;  /* 0x0180000000027810 */ /* 0x001fc80007ffe0ff */
[----:B------:R-:W-:-:S04]  /*0270*/  LOP3.LUT R2, R2, 0x7f800000, RZ, 0xc0, !PT ;  /* 0x7f80000002027812 */ /* 0x000fc800078ec0ff */
[----:B------:R-:W-:-:S12]  /*0280*/  ISETP.GT.U32.AND P0, PT, R2, 0x1ffffff, PT ;  /* 0x01ffffff0200780c */ /* 0x000fd80003f04070 */
[----:B------:R-:W-:Y:S05]  /*0290*/  @P0 BRA `(.L_x_3) ;  /* 0x0000005000000947 */ /* 0x000fea0003800000 */
[----:B------:R-:W-:Y:S02]  /*02a0*/  MOV R9, R0 ;  /* 0x0000000000097202 */ /* 0x000fe40000000f00 */
[----:B------:R-:W-:-:S08]  /*02b0*/  MOV R8, 0x2d0 ;  /* 0x000002d000087802 */ /* 0x000fd00000000f00 */
[----:B------:R-:W-:Y:S05]  /*02c0*/  CALL.REL.NOINC `($subComputation$__cuda_sm20_rcp_rn_f32_slowpath) ;  /* 0x000029d000007944 */ /* 0x000fea0003c00000 */
[----:B------:R-:W-:Y:S01]  /*02d0*/  IMAD.MOV.U32 R7, RZ, RZ, R0 ;  /* 0x000000ffff077224 */ /* 0x000fe200078e0000 */
[----:B------:R-:W-:Y:S07]  /*02e0*/  BRA `(.L_x_2) ;  /* 0x0000004000007947 */ /* 0x000fee0003800000 */
.L_x_3:
[----:B------:R-:W0:Y:S02]  /*02f0*/  MUFU.RCP R7, R0 ;  /* 0x0000000000077308 */ /* 0x000e240000001000 */
[----:B0-----:R-:W-:-:S04]  /*0300*/  FFMA R2, R0, R7, -1 ;  /* 0xbf80000000027423 */ /* 0x001fc80000000007 */
[----:B------:R-:W-:-:S04]  /*0310*/  FADD.FTZ R2, -R2, -RZ ;  /* 0x800000ff02027221 */ /* 0x000fc80000010100 */
[----:B------:R-:W-:-:S08]  /*0320*/  FFMA R7, R7, R2, R7 ;  /* 0x0000000207077223 */ /* 0x000fd00000000007 */
.L_x_2:
[----:B0-----:R-:W-:Y:S05]  /*0330*/  BSYNC B0 ;  /* 0x0000000000007941 */ /* 0x001fea0003800000 */
.L_x_1:
[C---:B------:R-:W-:Y:S01]  /*0340*/  LEA R2, P0, R22.reuse, c[0x0][0x1a0], 0x2 ;  /* 0x0000680016027a11 */ /* 0x040fe200078010ff */
[----:B------:R-:W-:Y:S01]  /*0350*/  IMAD.SHL.U32 R28, R23, 0x2, RZ ;  /* 0x00000002171c7824 */ /* 0x000fe200078e00ff */
[----:B------:R-:W-:Y:S02]  /*0360*/  ULDC.64 UR4, c[0x0][0x168] ;  /* 0x00005a0000047ab9 */ /* 0x000fe40000000a00 */
[----:B------:R-:W-:Y:S02]  /*0370*/  LEA.HI.X R3, R22, c[0x0][0x1a4], R11, 0x2, P0 ;  /* 0x0000690016037a11 */ /* 0x000fe400000f140b */
[----:B------:R-:W-:-:S06]  /*0380*/  SHF.R.S32.HI R29, RZ, 0x1f, R28 ;  /* 0x0000001fff1d7819 */ /* 0x000fcc000001141c */
[----:B------:R0:W-:Y:S04]  /*0390*/  STG.E.SYS [R2], R7 ;  /* 0x0000000702007386 */ /* 0x0001e8000010e900 */
[----:B------:R-:W2:Y:S02]  /*03a0*/  LDG.E.S8.SYS R18, [R28.64+UR4] ;  /* 0x000000041c127981 */ /* 0x000ea4000c1ee300 */
[----:B--2---:R-:W-:-:S05]  /*03b0*/  IADD3 R18, -R18, 0x21, RZ ;  /* 0x0000002112127810 */ /* 0x004fca0007ffe1ff */
[----:B------:R-:W-:-:S07]  /*03c0*/  IMAD.HI R0, R18, 0x66666667, RZ ;  /* 0x6666666712007827 */ /* 0x000fce00078e02ff */
[----:B------:R-:W-:-:S04]  /*03d0*/  SHF.R.U32.HI R5, RZ, 0x1f, R0 ;  /* 0x0000001fff057819 */ /* 0x000fc80000011600 */
[----:B------:R-:W-:Y:S02]  /*03e0*/  LEA.HI.SX32 R5, R0, R5, 0x1e ;  /* 0x0000000500057211 */ /* 0x000fe400078ff2ff */
[----:B------:R-:W-:-:S04]  /*03f0*/  MOV R0, 0x440 ;  /* 0x0000044000007802 */ /* 0x000fc80000000f00 */
[----:B------:R-:W1:Y:S02]  /*0400*/  I2F.F64 R16, R5 ;  /* 0x0000000500107312 */ /* 0x000e640000201c00 */
[----:B-1----:R-:W-:Y:S01]  /*0410*/  IMAD.MOV.U32 R36, RZ, RZ, R16 ;  /* 0x000000ffff247224 */ /* 0x002fe200078e0010 */
[----:B------:R-:W-:-:S08]  /*0420*/  MOV R27, R17 ;  /* 0x00000011001b7202 */ /* 0x000fd00000000f00 */
[----:B0-----:R-:W-:Y:S05]  /*0430*/  CALL.REL.NOINC `($subComputation$__internal_accurate_pow) ;  /* 0x0000343000007944 */ /* 0x001fea0003c00000 */
[----:B------:R-:W0:Y:S01]  /*0440*/  DADD R2, R16, 10 ;  /* 0x4024000010027429 */ /* 0x000e220000000000 */
[----:B------:R-:W-:Y:S01]  /*0450*/  BMOV.32.CLEAR RZ, B0 ;  /* 0x0000000000ff7355 */ /* 0x000fe20000100000 */
[----:B------:R-:W-:Y:S01]  /*0460*/  BSSY B0, `(.L_x_4) ;  /* 0x0000017000007945 */ /* 0x000fe20003800000 */
[----:B------:R-:W-:Y:S01]  /*0470*/  BMOV.32.CLEAR RZ, B1 ;  /* 0x0000000001ff7355 */ /* 0x000fe20000100000 */
[----:B------:R-:W-:Y:S05]  /*0480*/  BSSY B1, `(.L_x_5) ;  /* 0x0000008000017945 */ /* 0x000fea0003800000 */
[----:B0-----:R-:W-:-:S04]  /*0490*/  LOP3.LUT R0, R3, 0x7ff00000, RZ, 0xc0, !PT ;  /* 0x7ff0000003007812 */ /* 0x001fc800078ec0ff */
[----:B------:R-:W-:-:S12]  /*04a0*/  ISETP.NE.AND P0, PT, R0, 0x7ff00000, PT ;  /* 0x7ff000000000780c */ /* 0x000fd80003f05270 */
[----:B------:R-:W-:Y:S01]  /*04b0*/  @P0 BREAK B1 ;  /* 0x0000000000010942 */ /* 0x000fe20003800000 */
[----:B------:R-:W-:Y:S05]  /*04c0*/  @P0 BRA `(.L_x_6) ;  /* 0x000000e000000947 */ /* 0x000fea0003800000 */
[----:B------:R-:W0:-:S15]  /*04d0*/  DSETP.GTU.AND P0, PT, |R16|, +INF , PT ;  /* 0x7ff000001000742a */ /* 0x000e1e0003f0c200 */
[----:B0-----:R-:W-:Y:S01]  /*04e0*/  @P0 BREAK B1 ;  /* 0x0000000000010942 */ /* 0x001fe20003800000 */
[----:B------:R-:W-:Y:S05]  /*04f0*/  @P0 BRA `(.L_x_7) ;  /* 0x000000d000000947 */ /* 0x000fea0003800000 */
[----:B------:R-:W-:Y:S05]  /*0500*/  BSYNC B1 ;  /* 0x0000000000017941 */ /* 0x000fea0003800000 */
.L_x_5:
[----:B------:R-:W-:Y:S02]  /*0510*/  ISETP.NE.AND P0, PT, R16, RZ, PT ;  /* 0x000000ff1000720c */ /* 0x000fe40003f05270 */
[----:B------:R-:W-:-:S04]  /*0520*/  LOP3.LUT R0, R17, 0x7fffffff, RZ, 0xc0, !PT ;  /* 0x7fffffff11007812 */ /* 0x000fc800078ec0ff */
[----:B------:R-:W-:-:S12]  /*0530*/  ISETP.EQ.AND P0, PT, R0, 0x7ff00000, !P0 ;  /* 0x7ff000000000780c */ /* 0x000fd80004702270 */
[----:B------:R-:W-:Y:S01]  /*0540*/  @P0 SHF.R.S32.HI R16, RZ, 0x1f, R17 ;  /* 0x0000001fff100819 */ /* 0x000fe20000011411 */
[----:B------:R-:W-:Y:S02]  /*0550*/  @!P0 IMAD.MOV.U32 R2, RZ, RZ, R4 ;  /* 0x000000ffff028224 */ /* 0x000fe400078e0004 */
[----:B------:R-:W-:Y:S01]  /*0560*/  @!P0 IMAD.MOV.U32 R3, RZ, RZ, R5 ;  /* 0x000000ffff038224 */ /* 0x000fe200078e0005 */
[----:B------:R-:W-:Y:S01]  /*0570*/  @P0 LOP3.LUT R16, R16, 0x80100000, RZ, 0xc0, !PT ;  /* 0x8010000010100812 */ /* 0x000fe200078ec0ff */
[----:B------:R-:W-:-:S03]  /*0580*/  @P0 IMAD.MOV.U32 R2, RZ, RZ, RZ ;  /* 0x000000ffff020224 */ /* 0x000fc600078e00ff */
[----:B------:R-:W-:Y:S01]  /*0590*/  @P0 IADD3 R3, R16, 0x7ff00000, RZ ;  /* 0x7ff0000010030810 */ /* 0x000fe20007ffe0ff */
[----:B------:R-:W-:Y:S07]  /*05a0*/  BRA `(.L_x_7) ;  /* 0x0000002000007947 */ /* 0x000fee0003800000 */
.L_x_6:
[----:B------:R-:W-:Y:S01]  /*05b0*/  MOV R2, R4 ;  /* 0x0000000400027202 */ /* 0x000fe20000000f00 */
[----:B------:R-:W-:-:S08]  /*05c0*/  IMAD.MOV.U32 R3, RZ, RZ, R5 ;  /* 0x000000ffff037224 */ /* 0x000fd000078e0005 */
.L_x_7:
[----:B------:R-:W-:Y:S05]  /*05d0*/  BSYNC B0 ;  /* 0x0000000000007941 */ /* 0x000fea0003800000 */
.L_x_4:
[----:B------:R-:W-:Y:S01]  /*05e0*/  IMAD.MOV.U32 R4, RZ, RZ, R28 ;  /* 0x000000ffff047224 */ /* 0x000fe200078e001c */
[----:B------:R-:W-:Y:S01]  /*05f0*/  ULDC.64 UR4, c[0x0][0x170] ;  /* 0x00005c0000047ab9 */ /* 0x000fe20000000a00 */
[----:B------:R-:W-:-:S08]  /*0600*/  IMAD.MOV.U32 R5, RZ, RZ, R29 ;  /* 0x000000ffff057224 */ /* 0x000fd000078e001d */
[----:B------:R-:W2:Y:S01]  /*0610*/  LDG.E.S8.SYS R37, [R4.64+UR4] ;  /* 0x0000000404257981 */ /* 0x000ea2000c1ee300 */
[----:B------:R-:W0:Y:S01]  /*0620*/  DADD R2, -R2, 1 ;  /* 0x3ff0000002027429 */ /* 0x000e220000000100 */
[----:B------:R-:W-:-:S04]  /*0630*/  IADD3 R18, R18, 0x9, RZ ;  /* 0x0000000912127810 */ /* 0x000fc80007ffe0ff */
[----:B------:R-:W-:-:S04]  /*0640*/  ISETP.GE.U32.AND P0, PT, R18, 0x13, PT ;  /* 0x000000131200780c */ /* 0x000fc80003f06070 */
[----:B0-----:R-:W0:Y:S02]  /*0650*/  F2F.F32.F64 R2, R2 ;  /* 0x0000000200027310 */ /* 0x001e240000301000 */
[----:B0-----:R-:W-:Y:S02]  /*0660*/  FSEL R18, R2, RZ, P0 ;  /* 0x000000ff02127208 */ /* 0x001fe40000000000 */
[----:B--2---:R-:W-:-:S05]  /*0670*/  IADD3 R0, R37, -0x21, RZ ;  /* 0xffffffdf25007810 */ /* 0x004fca0007ffe0ff */
[----:B------:R-:W-:-:S07]  /*0680*/  IMAD.HI R0, R0, -0x66666667, RZ ;  /* 0x9999999900007827 */ /* 0x000fce00078e02ff */
[----:B------:R-:W-:-:S04]  /*0690*/  SHF.R.U32.HI R7, RZ, 0x1f, R0 ;  /* 0x0000001fff077819 */ /* 0x000fc80000011600 */
[----:B------:R-:W-:Y:S02]  /*06a0*/  LEA.HI.SX32 R7, R0, R7, 0x1e ;  /* 0x0000000700077211 */ /* 0x000fe400078ff2ff */
[----:B------:R-:W-:-:S04]  /*06b0*/  MOV R0, 0x700 ;  /* 0x0000070000007802 */ /* 0x000fc80000000f00 */
[----:B------:R-:W0:Y:S02]  /*06c0*/  I2F.F64 R16, R7 ;  /* 0x0000000700107312 */ /* 0x000e240000201c00 */
[----:B0-----:R-:W-:Y:S01]  /*06d0*/  MOV R36, R16 ;  /* 0x0000001000247202 */ /* 0x001fe20000000f00 */
[----:B------:R-:W-:-:S08]  /*06e0*/  IMAD.MOV.U32 R27, RZ, RZ, R17 ;  /* 0x000000ffff1b7224 */ /* 0x000fd000078e0011 */
[----:B------:R-:W-:Y:S05]  /*06f0*/  CALL.REL.NOINC `($subComputation$__internal_accurate_pow) ;  /* 0x0000317000007944 */ /* 0x000fea0003c00000 */
        /* <DEDUP_REMOVED lines=13> */
.L_x_9:
[----:B------:R-:W-:Y:S02]  /*07d0*/  ISETP.NE.AND P0, PT, R16, RZ, PT ;  /* 0x000000ff1000720c */ /* 0x000fe40003f05270 */
[----:B------:R-:W-:-:S04]  /*07e0*/  LOP3.LUT R0, R17, 0x7fffffff, RZ, 0xc0, !PT ;  /* 0x7fffffff11007812 */ /* 0x000fc800078ec0ff */
[----:B------:R-:W-:-:S12]  /*07f0*/  ISETP.EQ.AND P0, PT, R0, 0x7ff00000, !P0 ;  /* 0x7ff000000000780c */ /* 0x000fd80004702270 */
[----:B------:R-:W-:Y:S01]  /*0800*/  @P0 SHF.R.S32.HI R16, RZ, 0x1f, R17 ;  /* 0x0000001fff100819 */ /* 0x000fe20000011411 */
[----:B------:R-:W-:Y:S01]  /*0810*/  @!P0 IMAD.MOV.U32 R2, RZ, RZ, R4 ;  /* 0x000000ffff028224 */ /* 0x000fe200078e0004 */
[----:B------:R-:W-:Y:S01]  /*0820*/  @P0 MOV R2, RZ ;  /* 0x000000ff00020202 */ /* 0x000fe20000000f00 */
[----:B------:R-:W-:Y:S01]  /*0830*/  @!P0 IMAD.MOV.U32 R3, RZ, RZ, R5 ;  /* 0x000000ffff038224 */ /* 0x000fe200078e0005 */
[----:B------:R-:W-:-:S04]  /*0840*/  @P0 LOP3.LUT R16, R16, 0x80100000, RZ, 0xc0, !PT ;  /* 0x8010000010100812 */ /* 0x000fc800078ec0ff */
[----:B------:R-:W-:Y:S01]  /*0850*/  @P0 IADD3 R3, R16, 0x7ff00000, RZ ;  /* 0x7ff0000010030810 */ /* 0x000fe20007ffe0ff */
[----:B------:R-:W-:Y:S07]  /*0860*/  BRA `(.L_x_11) ;  /* 0x0000002000007947 */ /* 0x000fee0003800000 */
.L_x_10:
[----:B------:R-:W-:Y:S02]  /*0870*/  IMAD.MOV.U32 R2, RZ, RZ, R4 ;  /* 0x000000ffff027224 */ /* 0x000fe400078e0004 */
[----:B------:R-:W-:-:S08]  /*0880*/  IMAD.MOV.U32 R3, RZ, RZ, R5 ;  /* 0x000000ffff037224 */ /* 0x000fd000078e0005 */
.L_x_11:
[----:B------:R-:W-:Y:S05]  /*0890*/  BSYNC B0 ;  /* 0x0000000000007941 */ /* 0x000fea0003800000 */
.L_x_8:
[----:B------:R-:W-:Y:S01]  /*08a0*/  MOV R4, R28 ;  /* 0x0000001c00047202 */ /* 0x000fe20000000f00 */
[----:B------:R-:W-:Y:S01]  /*08b0*/  IMAD.MOV.U32 R5, RZ, RZ, R29 ;  /* 0x000000ffff057224 */ /* 0x000fe200078e001d */
[----:B------:R-:W-:-:S07]  /*08c0*/  ULDC.64 UR4, c[0x0][0x178] ;  /* 0x00005e0000047ab9 */ /* 0x000fce0000000a00 */
[----:B------:R-:W2:Y:S01]  /*08d0*/  LDG.E.S8.SYS R16, [R4.64+UR4] ;  /* 0x0000000404107981 */ /* 0x000ea2000c1ee300 */
[----:B------:R-:W0:Y:S01]  /*08e0*/  DADD R2, -R2, 1 ;  /* 0x3ff0000002027429 */ /* 0x000e220000000100 */
[----:B------:R-:W-:-:S04]  /*08f0*/  IADD3 R37, R37, -0x18, RZ ;  /* 0xffffffe825257810 */ /* 0x000fc80007ffe0ff */
        /* <DEDUP_REMOVED lines=9> */
[----:B0-----:R-:W-:Y:S01]  /*0990*/  IMAD.MOV.U32 R36, RZ, RZ, R34 ;  /* 0x000000ffff247224 */ /* 0x001fe200078e0022 */
[----:B------:R-:W-:-:S08]  /*09a0*/  MOV R27, R35 ;  /* 0x00000023001b7202 */ /* 0x000fd00000000f00 */
        /* <DEDUP_REMOVED lines=14> */
.L_x_13:
        /* <DEDUP_REMOVED lines=10> */
.L_x_14:
[----:B------:R-:W-:Y:S02]  /*0b30*/  IMAD.MOV.U32 R2, RZ, RZ, R4 ;  /* 0x000000ffff027224 */ /* 0x000fe400078e0004 */
[----:B------:R-:W-:-:S08]  /*0b40*/  IMAD.MOV.U32 R3, RZ, RZ, R5 ;  /* 0x000000ffff037224 */ /* 0x000fd000078e0005 */
.L_x_15:
[----:B------:R-:W-:Y:S05]  /*0b50*/  BSYNC B0 ;  /* 0x0000000000007941 */ /* 0x000fea0003800000 */
.L_x_12:
        /* <DEDUP_REMOVED lines=31> */
.L_x_17:
        /* <DEDUP_REMOVED lines=10> */
.L_x_18:
[----:B------:R-:W-:Y:S02]  /*0df0*/  IMAD.MOV.U32 R2, RZ, RZ, R4 ;  /* 0x000000ffff027224 */ /* 0x000fe400078e0004 */
[----:B------:R-:W-:-:S08]  /*0e00*/  IMAD.MOV.U32 R3, RZ, RZ, R5 ;  /* 0x000000ffff037224 */ /* 0x000fd000078e0005 */
.L_x_19:
[----:B------:R-:W-:Y:S05]  /*0e10*/  BSYNC B0 ;  /* 0x0000000000007941 */ /* 0x000fea0003800000 */
.L_x_16:
[----:B------:R-:W0:Y:S01]  /*0e20*/  DADD R8, -R2, 1 ;  /* 0x3ff0000002087429 */ /* 0x000e220000000100 */
[----:B------:R-:W-:Y:S01]  /*0e30*/  IADD3 R37, R37, -0x18, RZ ;  /* 0xffffffe825257810 */ /* 0x000fe20007ffe0ff */
[----:B------:R-:W-:Y:S01]  /*0e40*/  UMOV UR4, 32@lo($str) ;  /* 0x0000000000047882 */ /* 0x000fe20000000000 */
[----:B------:R-:W-:Y:S01]  /*0e50*/  CS2R R6, SRZ ;  /* 0x0000000000067805 */ /* 0x000fe2000001ff00 */
[----:B------:R-:W-:Y:S01]  /*0e60*/  UMOV UR5, 32@hi($str) ;  /* 0x0000000000057882 */ /* 0x000fe20000000000 */
[----:B------:R-:W-:Y:S01]  /*0e70*/  ISETP.GE.U32.AND P0, PT, R37, 0x13, PT ;  /* 0x000000132500780c */ /* 0x000fe20003f06070 */
[----:B------:R-:W-:Y:S01]  /*0e80*/  IMAD.U32 R5, RZ, RZ, UR5 ;  /* 0x00000005ff057e24 */ /* 0x000fe2000f8e00ff */
[----:B------:R-:W-:-:S02]  /*0e90*/  MOV R4, UR4 ;  /* 0x0000000400047c02 */ /* 0x000fc40008000f00 */
[----:B0-----:R-:W0:Y:S01]  /*0ea0*/  F2F.F32.F64 R2, R8 ;  /* 0x0000000800027310 */ /* 0x001e220000301000 */
[----:B------:R-:W-:Y:S02]  /*0eb0*/  MOV R20, 32@lo((subComputation + .L_x_0@srel)) ;  /* 0x0000000000147802 */ /* 0x000fe40000000f00 */
[----:B------:R-:W-:Y:S02]  /*0ec0*/  MOV R21, 32@hi((subComputation + .L_x_0@srel)) ;  /* 0x0000000000157802 */ /* 0x000fe40000000f00 */
[----:B0-----:R-:W-:-:S08]  /*0ed0*/  FSEL R2, R2, RZ, P0 ;  /* 0x000000ff02027208 */ /* 0x001fd00000000000 */
[----:B------:R-:W-:Y:S05]  /*0ee0*/  CALL.ABS.NOINC `(vprintf) ;  /* 0x0000000000007943 */ /* 0x000fea0003c00000 */
.L_x_0:
[----:B------:R-:W-:Y:S01]  /*0ef0*/  IADD3 R3, -R19, 0x1, RZ ;  /* 0x0000000113037810 */ /* 0x000fe20007ffe1ff */
[----:B------:R-:W-:Y:S01]  /*0f00*/  BMOV.32.CLEAR RZ, B0 ;  /* 0x0000000000ff7355 */ /* 0x000fe20000100000 */
[----:B------:R-:W-:Y:S02]  /*0f10*/  BSSY B0, `(.L_x_20) ;  /* 0x00001cc000007945 */ /* 0x000fe40003800000 */
[----:B------:R-:W-:-:S12]  /*0f20*/  ISETP.GE.AND P0, PT, R3, c[0x0][0x1b4], PT ;  /* 0x00006d0003007a0c */ /* 0x000fd80003f06270 */
[----:B------:R-:W-:Y:S05]  /*0f30*/  @P0 BRA `(.L_x_21) ;  /* 0x00001c9000000947 */ /* 0x000fea0003800000 */
[----:B------:R-:W0:Y:S02]  /*0f40*/  I2F R9, c[0x0][0x1b4] ;  /* 0x00006d0000097b06 */ /* 0x000e240000201400 */
[----:B0-----:R-:W-:-:S04]  /*0f50*/  IADD3 R0, R9, 0x1800000, RZ ;  /* 0x0180000009007810 */ /* 0x001fc80007ffe0ff */
[----:B------:R-:W-:-:S04]  /*0f60*/  LOP3.LUT R0, R0, 0x7f800000, RZ, 0xc0, !PT ;  /* 0x7f80000000007812 */ /* 0x000fc800078ec0ff */
[----:B------:R-:W-:-:S12]  /*0f70*/  ISETP.GT.U32.AND P0, PT, R0, 0x1ffffff, PT ;  /* 0x01ffffff0000780c */ /* 0x000fd80003f04070 */
[----:B------:R-:W-:Y:S05]  /*0f80*/  @P0 BRA `(.L_x_22) ;  /* 0x0000003000000947 */ /* 0x000fea0003800000 */
[----:B------:R-:W-:-:S08]  /*0f90*/  MOV R8, 0xfb0 ;  /* 0x00000fb000087802 */ /* 0x000fd00000000f00 */
[----:B------:R-:W-:Y:S05]  /*0fa0*/  CALL.REL.NOINC `($subComputation$__cuda_sm20_rcp_rn_f32_slowpath) ;  /* 0x00001cf000007944 */ /* 0x000fea0003c00000 */
[----:B------:R-:W-:Y:S05]  /*0fb0*/  BRA `(.L_x_23) ;  /* 0x0000004000007947 */ /* 0x000fea0003800000 */
.L_x_22:
[----:B------:R-:W0:Y:S02]  /*0fc0*/  MUFU.RCP R0, R9 ;  /* 0x0000000900007308 */ /* 0x000e240000001000 */
[----:B0-----:R-:W-:-:S04]  /*0fd0*/  FFMA R4, R9, R0, -1 ;  /* 0xbf80000009047423 */ /* 0x001fc80000000000 */
[----:B------:R-:W-:-:S04]  /*0fe0*/  FADD.FTZ R5, -R4, -RZ ;  /* 0x800000ff04057221 */ /* 0x000fc80000010100 */
[----:B------:R-:W-:-:S08]  /*0ff0*/  FFMA R0, R0, R5, R0 ;  /* 0x0000000500007223 */ /* 0x000fd00000000000 */
.L_x_23:
[----:B------:R-:W-:Y:S01]  /*1000*/  BMOV.32.CLEAR RZ, B2 ;  /* 0x0000000002ff7355 */ /* 0x000fe20000100000 */
[----:B------:R-:W-:Y:S01]  /*1010*/  BSSY B2, `(.L_x_24) ;  /* 0x0000004000027945 */ /* 0x000fe20003800000 */
[----:B------:R-:W-:Y:S02]  /*1020*/  IADD3 R5, R22, -0x1, RZ ;  /* 0xffffffff16057810 */ /* 0x000fe40007ffe0ff */
[----:B------:R-:W-:-:S08]  /*1030*/  MOV R4, 0x1050 ;  /* 0x0000105000047802 */ /* 0x000fd00000000f00 */
[----:B------:R-:W-:Y:S05]  /*1040*/  CALL.REL.NOINC `($subComputation$__cuda_sm3x_div_rn_noftz_f32) ;  /* 0x00001fb000007944 */ /* 0x000fea0003c00000 */
[----:B------:R-:W-:Y:S05]  /*1050*/  BSYNC B2 ;  /* 0x0000000000027941 */ /* 0x000fea0003800000 */
.L_x_24:
[----:B------:R-:W-:Y:S01]  /*1060*/  IADD3 R4, R19, c[0x0][0x1b4], RZ ;  /* 0x00006d0013047a10 */ /* 0x000fe20007ffe0ff */
[----:B------:R-:W-:Y:S01]  /*1070*/  BMOV.32.CLEAR RZ, B2 ;  /* 0x0000000002ff7355 */ /* 0x000fe20000100000 */
[----:B------:R-:W-:Y:S01]  /*1080*/  BSSY B2, `(.L_x_25) ;  /* 0x00000d0000027945 */ /* 0x000fe20003800000 */
[----:B------:R-:W-:Y:S01]  /*1090*/  FADD R13, -R18, 1 ;  /* 0x3f800000120d7421 */ /* 0x000fe20000000100 */
[----:B------:R-:W-:-:S04]  /*10a0*/  IADD3 R4, R4, -0x1, RZ ;  /* 0xffffffff04047810 */ /* 0x000fc80007ffe0ff */
[----:B------:R-:W-:-:S04]  /*10b0*/  LOP3.LUT R6, R4, 0x3, RZ, 0xc0, !PT ;  /* 0x0000000304067812 */ /* 0x000fc800078ec0ff */
[----:B------:R-:W-:-:S12]  /*10c0*/  ISETP.NE.AND P0, PT, R6, RZ, PT ;  /* 0x000000ff0600720c */ /* 0x000fd80003f05270 */
[----:B------:R-:W-:Y:S05]  /*10d0*/  @!P0 BRA `(.L_x_26) ;  /* 0x00000ca000008947 */ /* 0x000fea0003800000 */
[----:B------:R-:W-:Y:S01]  /*10e0*/  ISETP.NE.AND P0, PT, R6, 0x1, PT ;  /* 0x000000010600780c */ /* 0x000fe20003f05270 */
[----:B------:R-:W-:Y:S01]  /*10f0*/  BMOV.32.CLEAR RZ, B1 ;  /* 0x0000000001ff7355 */ /* 0x000fe20000100000 */
[----:B------:R-:W-:Y:S10]  /*1100*/  BSSY B1, `(.L_x_27) ;  /* 0x0000087000017945 */ /* 0x000ff40003800000 */
[----:B------:R-:W-:Y:S05]  /*1110*/  @!P0 BRA `(.L_x_28) ;  /* 0x0000085000008947 */ /* 0x000fea0003800000 */
[----:B------:R-:W-:Y:S01]  /*1120*/  ISETP.NE.AND P0, PT, R6, 0x2, PT ;  /* 0x000000020600780c */ /* 0x000fe20003f05270 */
[----:B------:R-:W-:Y:S01]  /*1130*/  BMOV.32.CLEAR RZ, B3 ;  /* 0x0000000003ff7355 */ /* 0x000fe20000100000 */
[----:B------:R-:W-:Y:S10]  /*1140*/  BSSY B3, `(.L_x_29) ;  /* 0x0000042000037945 */ /* 0x000ff40003800000 */
[----:B------:R-:W-:Y:S05]  /*1150*/  @!P0 BRA `(.L_x_30) ;  /* 0x0000040000008947 */ /* 0x000fea0003800000 */
[----:B------:R-:W-:Y:S01]  /*1160*/  ISETP.GE.AND P0, PT, R3, 0x1, PT ;  /* 0x000000010300780c */ /* 0x000fe20003f06270 */
[----:B------:R-:W-:Y:S01]  /*1170*/  BMOV.32.CLEAR RZ, B4 ;  /* 0x0000000004ff7355 */ /* 0x000fe20000100000 */
[----:B------:R-:W-:Y:S10]  /*1180*/  BSSY B4, `(.L_x_31) ;  /* 0x000003a000047945 */ /* 0x000ff40003800000 */
[----:B------:R-:W-:Y:S05]  /*1190*/  @!P0 BRA `(.L_x_32) ;  /* 0x0000038000008947 */ /* 0x000fea0003800000 */
[----:B------:R-:W-:Y:S01]  /*11a0*/  IMAD.MOV.U32 R6, RZ, RZ, R28 ;  /* 0x000000ffff067224 */ /* 0x000fe200078e001c */
[----:B------:R-:W-:Y:S01]  /*11b0*/  MOV R7, R29 ;  /* 0x0000001d00077202 */ /* 0x000fe20000000f00 */
[----:B------:R-:W-:-:S07]  /*11c0*/  ULDC.64 UR4, c[0x0][0x160] ;  /* 0x0000580000047ab9 */ /* 0x000fce0000000a00 */
[----:B------:R-:W2:Y:S02]  /*11d0*/  LDG.E.U8.SYS R6, [R6.64+UR4] ;  /* 0x0000000406067981 */ /* 0x000ea4000c1ee100 */
[----:B--2---:R-:W-:-:S04]  /*11e0*/  PRMT R20, R6, 0x9910, RZ ;  /* 0x0000991006147816 */ /* 0x004fc800000000ff */
[----:B------:R-:W-:-:S12]  /*11f0*/  ISETP.NE.AND P0, PT, R20, 0x58, PT ;  /* 0x000000581400780c */ /* 0x000fd80003f05270 */
[----:B------:R-:W-:Y:S05]  /*1200*/  @!P0 BRA `(.L_x_32) ;  /* 0x0000031000008947 */ /* 0x000fea0003800000 */
[----:B------:R-:W-:-:S12]  /*1210*/  ISETP.NE.AND P1, PT, R25, RZ, PT ;  /* 0x000000ff1900720c */ /* 0x000fd80003f25270 */
[----:B------:R-:W-:Y:S05]  /*1220*/  @P1 BRA `(.L_x_33) ;  /* 0x0000026000001947 */ /* 0x000fea0003800000 */
[----:B------:R-:W-:Y:S01]  /*1230*/  IMAD.IADD R14, R26, 0x1, R3 ;  /* 0x000000011a0e7824 */ /* 0x000fe200078e0203 */
[----:B------:R-:W-:Y:S01]  /*1240*/  IADD3 R8, R3, -0x1, RZ ;  /* 0xffffffff03087810 */ /* 0x000fe20007ffe0ff */
[----:B------:R-:W-:Y:S01]  /*1250*/  ULDC.64 UR4, c[0x0][0x188] ;  /* 0x0000620000047ab9 */ /* 0x000fe20000000a00 */
[----:B------:R-:W-:Y:S01]  /*1260*/  MOV R31, 0x4 ;  /* 0x00000004001f7802 */ /* 0x000fe20000000f00 */
[----:B------:R-:W-:Y:S02]  /*1270*/  IMAD.SHL.U32 R14, R14, 0x2, RZ ;  /* 0x000000020e0e7824 */ /* 0x000fe400078e00ff */
[C---:B------:R-:W-:Y:S02]  /*1280*/  IMAD R9, R8.reuse, c[0x0][0x0], R22 ;  /* 0x0000000008097a24 */ /* 0x040fe400078e0216 */
[----:B------:R-:W-:Y:S01]  /*1290*/  IMAD R10, R8, c[0x0][0x0], R5 ;  /* 0x00000000080a7a24 */ /* 0x000fe200078e0205 */
[----:B------:R-:W-:Y:S01]  /*12a0*/  SHF.R.S32.HI R15, RZ, 0x1f, R14 ;  /* 0x0000001fff0f7819 */ /* 0x000fe2000001140e */
[----:B------:R-:W-:-:S04]  /*12b0*/  IMAD.WIDE R6, R9, R31, c[0x0][0x198] ;  /* 0x0000660009067625 */ /* 0x000fc800078e021f */
[----:B------:R-:W-:-:S03]  /*12c0*/  IMAD.WIDE R8, R9, R31, c[0x0][0x190] ;  /* 0x0000640009087625 */ /* 0x000fc600078e021f */
[----:B------:R-:W2:Y:S01]  /*12d0*/  LDG.E.U8.SYS R14, [R14.64+UR4] ;  /* 0x000000040e0e7981 */ /* 0x000ea2000c1ee100 */
[----:B------:R-:W-:-:S03]  /*12e0*/  IMAD.WIDE R10, R10, R31, c[0x0][0x1a0] ;  /* 0x000068000a0a7625 */ /* 0x000fc600078e021f */
[----:B------:R-:W3:Y:S04]  /*12f0*/  LDG.E.SYS R19, [R6+-0x4] ;  /* 0xfffffc0006137381 */ /* 0x000ee800001ee900 */
[----:B------:R-:W4:Y:S04]  /*1300*/  LDG.E.SYS R18, [R8+-0x4] ;  /* 0xfffffc0008127381 */ /* 0x000f2800001ee900 */
[----:B------:R-:W5:Y:S01]  /*1310*/  LDG.E.SYS R11, [R10] ;  /* 0x000000000a0b7381 */ /* 0x000f6200001ee900 */
[----:B--2---:R-:W-:Y:S01]  /*1320*/  PRMT R21, R14, 0x9910, RZ ;  /* 0x000099100e157816 */ /* 0x004fe200000000ff */
[----:B---3--:R-:W-:-:S03]  /*1330*/  FMUL R19, R19, c[0x0][0x1b8] ;  /* 0x00006e0013137a20 */ /* 0x008fc60000400000 */
[----:B------:R-:W-:Y:S01]  /*1340*/  ISETP.NE.AND P0, PT, R20, R21, PT ;  /* 0x000000151400720c */ /* 0x000fe20003f05270 */
[----:B----4-:R-:W-:-:S03]  /*1350*/  FFMA R20, R17, R18, R19 ;  /* 0x0000001211147223 */ /* 0x010fc60000000013 */
[----:B------:R-:W-:Y:S01]  /*1360*/  FSEL R19, R12, R13, !P0 ;  /* 0x0000000d0c137208 */ /* 0x000fe20004000000 */
[----:B------:R-:W-:Y:S02]  /*1370*/  IMAD R18, R3, c[0x0][0x0], R22 ;  /* 0x0000000003127a24 */ /* 0x000fe400078e0216 */
[----:B-----5:R-:W-:Y:S02]  /*1380*/  FFMA R20, R11, c[0x0][0x1b8], R20 ;  /* 0x00006e000b147a23 */ /* 0x020fe40000000014 */
[----:B------:R-:W-:-:S04]  /*1390*/  IMAD.WIDE R14, R18, R31, c[0x0][0x190] ;  /* 0x00006400120e7625 */ /* 0x000fc800078e021f */
[----:B------:R-:W-:-:S08]  /*13a0*/  FMUL R21, R19, R20 ;  /* 0x0000001413157220 */ /* 0x000fd00000400000 */
[----:B------:R0:W-:Y:S04]  /*13b0*/  STG.E.SYS [R14], R21 ;  /* 0x000000150e007386 */ /* 0x0001e8000010e900 */
[----:B------:R-:W2:Y:S04]  /*13c0*/  LDG.E.SYS R6, [R6] ;  /* 0x0000000006067381 */ /* 0x000ea800001ee900 */
[----:B------:R-:W3:Y:S01]  /*13d0*/  LDG.E.SYS R9, [R8] ;  /* 0x0000000008097381 */ /* 0x000ee200001ee900 */
[----:B------:R-:W-:-:S04]  /*13e0*/  IMAD.WIDE R10, R18, R31, c[0x0][0x198] ;  /* 0x00006600120a7625 */ /* 0x000fc800078e021f */
[----:B--2---:R-:W-:-:S04]  /*13f0*/  FMUL R19, R6, c[0x0][0x1bc] ;  /* 0x00006f0006137a20 */ /* 0x004fc80000400000 */
[----:B---3--:R-:W-:Y:S02]  /*1400*/  FFMA R27, R16, R9, R19 ;  /* 0x00000009101b7223 */ /* 0x008fe40000000013 */
[----:B------:R-:W-:-:S06]  /*1410*/  IMAD.WIDE R18, R18, R31, c[0x0][0x1a0] ;  /* 0x0000680012127625 */ /* 0x000fcc00078e021f */
[----:B------:R0:W-:Y:S04]  /*1420*/  STG.E.SYS [R10], R27 ;  /* 0x0000001b0a007386 */ /* 0x0001e8000010e900 */
[----:B------:R-:W2:Y:S04]  /*1430*/  LDG.E.SYS R20, [R18+-0x4] ;  /* 0xfffffc0012147381 */ /* 0x000ea800001ee900 */
[----:B------:R-:W3:Y:S01]  /*1440*/  LDG.E.SYS R31, [R14+-0x4] ;  /* 0xfffffc000e1f7381 */ /* 0x000ee200001ee900 */
[----:B--2---:R-:W-:-:S04]  /*1450*/  FMUL R20, R20, c[0x0][0x1bc] ;  /* 0x00006f0014147a20 */ /* 0x004fc80000400000 */
[----:B---3--:R-:W-:-:S08]  /*1460*/  FFMA R31, R2, R31, R20 ;  /* 0x0000001f021f7223 */ /* 0x008fd00000000014 */
[----:B------:R0:W-:Y:S01]  /*1470*/  STG.E.SYS [R18], R31 ;  /* 0x0000001f12007386 */ /* 0x0001e2000010e900 */
[----:B------:R-:W-:Y:S05]  /*1480*/  BRA `(.L_x_32) ;  /* 0x0000009000007947 */ /* 0x000fea0003800000 */
.L_x_33:
[----:B------:R-:W-:Y:S02]  /*1490*/  IMAD.IADD R6, R24, 0x1, R3 ;  /* 0x0000000118067824 */ /* 0x000fe400078e0203 */
[----:B------:R-:W-:Y:S02]  /*14a0*/  IMAD.MOV.U32 R7, RZ, RZ, 0x4 ;  /* 0x00000004ff077424 */ /* 0x000fe400078e00ff */
[----:B------:R-:W-:-:S04]  /*14b0*/  IMAD R6, R6, c[0x0][0x1b0], RZ ;  /* 0x00006c0006067a24 */ /* 0x000fc800078e02ff */
[----:B------:R-:W-:-:S04]  /*14c0*/  IMAD.WIDE R8, R6, R7, c[0x0][0x190] ;  /* 0x0000640006087625 */ /* 0x000fc800078e0207 */
[----:B------:R-:W-:-:S04]  /*14d0*/  IMAD.WIDE R10, R6, R7, c[0x0][0x198] ;  /* 0x00006600060a7625 */ /* 0x000fc800078e0207 */
[----:B------:R-:W-:Y:S01]  /*14e0*/  IMAD.WIDE R6, R6, R7, c[0x0][0x1a0] ;  /* 0x0000680006067625 */ /* 0x000fe200078e0207 */
[----:B------:R0:W-:Y:S04]  /*14f0*/  STG.E.SYS [R8], RZ ;  /* 0x000000ff08007386 */ /* 0x0001e8000010e900 */
[----:B------:R0:W-:Y:S04]  /*1500*/  STG.E.SYS [R10], RZ ;  /* 0x000000ff0a007386 */ /* 0x0001e8000010e900 */
[----:B------:R0:W-:Y:S02]  /*1510*/  STG.E.SYS [R6], R0 ;  /* 0x0000000006007386 */ /* 0x0001e4000010e900 */
.L_x_32:
[----:B------:R-:W-:Y:S05]  /*1520*/  BSYNC B4 ;  /* 0x0000000000047941 */ /* 0x000fea0003800000 */
.L_x_31:
[----:B------:R-:W-:Y:S04]  /*1530*/  WARPSYNC 0xffffffff ;  /* 0xffffffff00007948 */ /* 0x000fe80003800000 */
[----:B------:R-:W-:Y:S05]  /*1540*/  BAR.SYNC 0x0 ;  /* 0x0000000000007b1d */ /* 0x000fea0000000000 */
[----:B------:R-:W-:-:S08]  /*1550*/  IADD3 R3, R3, 0x1, RZ ;  /* 0x0000000103037810 */ /* 0x000fd00007ffe0ff */
.L_x_30:
[----:B------:R-:W-:Y:S05]  /*1560*/  BSYNC B3 ;  /* 0x0000000000037941 */ /* 0x000fea0003800000 */
.L_x_29:
[----:B------:R-:W-:Y:S01]  /*1570*/  ISETP.GE.AND P0, PT, R3, 0x1, PT ;  /* 0x000000010300780c */ /* 0x000fe20003f06270 */
[----:B------:R-:W-:Y:S01]  /*1580*/  BMOV.32.CLEAR RZ, B3 ;  /* 0x0000000003ff7355 */ /* 0x000fe20000100000 */
[----:B------:R-:W-:Y:S10]  /*1590*/  BSSY B3, `(.L_x_34) ;  /* 0x000003a000037945 */ /* 0x000ff40003800000 */
[----:B------:R-:W-:Y:S05]  /*15a0*/  @!P0 BRA `(.L_x_35) ;  /* 0x0000038000008947 */ /* 0x000fea0003800000 */
[----:B0-----:R-:W-:Y:S01]  /*15b0*/  MOV R6, R28 ;  /* 0x0000001c00067202 */ /* 0x001fe20000000f00 */
[----:B------:R-:W-:Y:S01]  /*15c0*/  IMAD.MOV.U32 R7, RZ, RZ, R29 ;  /* 0x000000ffff077224 */ /* 0x000fe200078e001d */
        /* <DEDUP_REMOVED lines=9> */
[----:B------:R-:W-:Y:S01]  /*1660*/  IMAD.MOV.U32 R31, RZ, RZ, 0x4 ;  /* 0x00000004ff1f7424 */ /* 0x000fe200078e00ff */
[----:B------:R-:W-:Y:S02]  /*1670*/  ULDC.64 UR4, c[0x0][0x188] ;  /* 0x0000620000047ab9 */ /* 0x000fe40000000a00 */
[----:B------:R-:W-:Y:S01]  /*1680*/  SHF.L.U32 R14, R14, 0x1, RZ ;  /* 0x000000010e0e7819 */ /* 0x000fe200000006ff */
        /* <DEDUP_REMOVED lines=33> */
.L_x_36:
[----:B------:R-:W-:Y:S01]  /*18a0*/  IMAD.IADD R6, R24, 0x1, R3 ;  /* 0x0000000118067824 */ /* 0x000fe200078e0203 */
[----:B------:R-:W-:-:S03]  /*18b0*/  MOV R7, 0x4 ;  /* 0x0000000400077802 */ /* 0x000fc60000000f00 */
[----:B------:R-:W-:-:S04]  /*18c0*/  IMAD R6, R6, c[0x0][0x1b0], RZ ;  /* 0x00006c0006067a24 */ /* 0x000fc800078e02ff */
[----:B------:R-:W-:-:S04]  /*18d0*/  IMAD.WIDE R8, R6, R7, c[0x0][0x190] ;  /* 0x0000640006087625 */ /* 0x000fc800078e0207 */
[----:B------:R-:W-:-:S04]  /*18e0*/  IMAD.WIDE R10, R6, R7, c[0x0][0x198] ;  /* 0x00006600060a7625 */ /* 0x000fc800078e0207 */
[----:B------:R-:W-:Y:S01]  /*18f0*/  IMAD.WIDE R6, R6, R7, c[0x0][0x1a0] ;  /* 0x0000680006067625 */ /* 0x000fe200078e0207 */
[----:B------:R0:W-:Y:S04]  /*1900*/  STG.E.SYS [R8], RZ ;  /* 0x000000ff08007386 */ /* 0x0001e8000010e900 */
[----:B------:R0:W-:Y:S04]  /*1910*/  STG.E.SYS [R10], RZ ;  /* 0x000000ff0a007386 */ /* 0x0001e8000010e900 */
[----:B------:R0:W-:Y:S02]  /*1920*/  STG.E.SYS [R6], R0 ;  /* 0x0000000006007386 */ /* 0x0001e4000010e900 */
.L_x_35:
[----:B------:R-:W-:Y:S05]  /*1930*/  BSYNC B3 ;  /* 0x0000000000037941 */ /* 0x000fea0003800000 */
.L_x_34:
[----:B------:R-:W-:Y:S04]  /*1940*/  WARPSYNC 0xffffffff ;  /* 0xffffffff00007948 */ /* 0x000fe80003800000 */
[----:B------:R-:W-:Y:S05]  /*1950*/  BAR.SYNC 0x0 ;  /* 0x0000000000007b1d */ /* 0x000fea0000000000 */
[----:B------:R-:W-:-:S08]  /*1960*/  IADD3 R3, R3, 0x1, RZ ;  /* 0x0000000103037810 */ /* 0x000fd00007ffe0ff */
.L_x_28:
[----:B------:R-:W-:Y:S05]  /*1970*/  BSYNC B1 ;  /* 0x0000000000017941 */ /* 0x000fea0003800000 */
.L_x_27:
[----:B------:R-:W-:Y:S01]  /*1980*/  ISETP.GE.AND P0, PT, R3, 0x1, PT ;  /* 0x000000010300780c */ /* 0x000fe20003f06270 */
[----:B------:R-:W-:Y:S01]  /*1990*/  BMOV.32.CLEAR RZ, B1 ;  /* 0x0000000001ff7355 */ /* 0x000fe20000100000 */
[----:B------:R-:W-:Y:S10]  /*19a0*/  BSSY B1, `(.L_x_37) ;  /* 0x000003a000017945 */ /* 0x000ff40003800000 */
[----:B------:R-:W-:Y:S05]  /*19b0*/  @!P0 BRA `(.L_x_38) ;  /* 0x0000038000008947 */ /* 0x000fea0003800000 */
[----:B0-----:R-:W-:Y:S01]  /*19c0*/  IMAD.MOV.U32 R6, RZ, RZ, R28 ;  /* 0x000000ffff067224 */ /* 0x001fe200078e001c */
[----:B------:R-:W-:Y:S01]  /*19d0*/  ULDC.64 UR4, c[0x0][0x160] ;  /* 0x0000580000047ab9 */ /* 0x000fe20000000a00 */
[----:B------:R-:W-:-:S08]  /*19e0*/  IMAD.MOV.U32 R7, RZ, RZ, R29 ;  /* 0x000000ffff077224 */ /* 0x000fd000078e001d */
[----:B------:R-:W2:Y:S02]  /*19f0*/  LDG.E.U8.SYS R6, [R6.64+UR4] ;  /* 0x0000000406067981 */ /* 0x000ea4000c1ee100 */
[----:B--2---:R-:W-:-:S04]  /*1a00*/  PRMT R19, R6, 0x9910, RZ ;  /* 0x0000991006137816 */ /* 0x004fc800000000ff */
[----:B------:R-:W-:-:S12]  /*1a10*/  ISETP.NE.AND P0, PT, R19, 0x58, PT ;  /* 0x000000581300780c */ /* 0x000fd80003f05270 */
[----:B------:R-:W-:Y:S05]  /*1a20*/  @!P0 BRA `(.L_x_38) ;  /* 0x0000031000008947 */ /* 0x000fea0003800000 */
[----:B------:R-:W-:-:S12]  /*1a30*/  ISETP.NE.AND P1, PT, R25, RZ, PT ;  /* 0x000000ff1900720c */ /* 0x000fd80003f25270 */
[----:B------:R-:W-:Y:S05]  /*1a40*/  @P1 BRA `(.L_x_39) ;  /* 0x0000026000001947 */ /* 0x000fea0003800000 */
[----:B------:R-:W-:Y:S01]  /*1a50*/  IADD3 R14, R26, R3, RZ ;  /* 0x000000031a0e7210 */ /* 0x000fe20007ffe0ff */
[----:B------:R-:W-:Y:S01]  /*1a60*/  IMAD.MOV.U32 R27, RZ, RZ, 0x4 ;  /* 0x00000004ff1b7424 */ /* 0x000fe200078e00ff */
[----:B------:R-:W-:Y:S01]  /*1a70*/  IADD3 R6, R3, -0x1, RZ ;  /* 0xffffffff03067810 */ /* 0x000fe20007ffe0ff */
[----:B------:R-:W-:Y:S02]  /*1a80*/  ULDC.64 UR4, c[0x0][0x188] ;  /* 0x0000620000047ab9 */ /* 0x000fe40000000a00 */
        /* <DEDUP_REMOVED lines=34> */
.L_x_39:
[----:B------:R-:W-:Y:S01]  /*1cb0*/  IADD3 R5, R24, R3, RZ ;  /* 0x0000000318057210 */ /* 0x000fe20007ffe0ff */
[----:B------:R-:W-:-:S04]  /*1cc0*/  IMAD.MOV.U32 R6, RZ, RZ, 0x4 ;  /* 0x00000004ff067424 */ /* 0x000fc800078e00ff */
[----:B------:R-:W-:-:S04]  /*1cd0*/  IMAD R5, R5, c[0x0][0x1b0], RZ ;  /* 0x00006c0005057a24 */ /* 0x000fc800078e02ff */
[----:B------:R-:W-:-:S04]  /*1ce0*/  IMAD.WIDE R8, R5, R6, c[0x0][0x190] ;  /* 0x0000640005087625 */ /* 0x000fc800078e0206 */
[----:B------:R-:W-:-:S04]  /*1cf0*/  IMAD.WIDE R10, R5, R6, c[0x0][0x198] ;  /* 0x00006600050a7625 */ /* 0x000fc800078e0206 */
[----:B------:R-:W-:Y:S01]  /*1d00*/  IMAD.WIDE R6, R5, R6, c[0x0][0x1a0] ;  /* 0x0000680005067625 */ /* 0x000fe200078e0206 */
[----:B------:R0:W-:Y:S04]  /*1d10*/  STG.E.SYS [R8], RZ ;  /* 0x000000ff08007386 */ /* 0x0001e8000010e900 */
[----:B------:R0:W-:Y:S04]  /*1d20*/  STG.E.SYS [R10], RZ ;  /* 0x000000ff0a007386 */ /* 0x0001e8000010e900 */
[----:B------:R0:W-:Y:S02]  /*1d30*/  STG.E.SYS [R6], R0 ;  /* 0x0000000006007386 */ /* 0x0001e4000010e900 */
.L_x_38:
[----:B------:R-:W-:Y:S05]  /*1d40*/  BSYNC B1 ;  /* 0x0000000000017941 */ /* 0x000fea0003800000 */
.L_x_37:
[----:B------:R-:W-:Y:S04]  /*1d50*/  WARPSYNC 0xffffffff ;  /* 0xffffffff00007948 */ /* 0x000fe80003800000 */
[----:B------:R-:W-:Y:S05]  /*1d60*/  BAR.SYNC 0x0 ;  /* 0x0000000000007b1d */ /* 0x000fea0000000000 */
[----:B------:R-:W-:-:S08]  /*1d70*/  IADD3 R3, R3, 0x1, RZ ;  /* 0x0000000103037810 */ /* 0x000fd00007ffe0ff */
.L_x_26:
[----:B------:R-:W-:Y:S05]  /*1d80*/  BSYNC B2 ;  /* 0x0000000000027941 */ /* 0x000fea0003800000 */
.L_x_25:
[----:B------:R-:W-:-:S12]  /*1d90*/  ISETP.GE.U32.AND P0, PT, R4, 0x4, PT ;  /* 0x000000040400780c */ /* 0x000fd80003f06070 */
[----:B------:R-:W-:Y:S05]  /*1da0*/  @!P0 BRA `(.L_x_21) ;  /* 0x00000e2000008947 */ /* 0x000fea0003800000 */
[----:B------:R-:W-:Y:S01]  /*1db0*/  IADD3 R33, R24, R3, RZ ;  /* 0x0000000318217210 */ /* 0x000fe20007ffe0ff */
[--C-:B------:R-:W-:Y:S01]  /*1dc0*/  IMAD.IADD R32, R26, 0x1, R3.reuse ;  /* 0x000000011a207824 */ /* 0x100fe200078e0203 */
[C---:B0-----:R-:W-:Y:S01]  /*1dd0*/  IADD3 R7, R3.reuse, 0x2, RZ ;  /* 0x0000000203077810 */ /* 0x041fe20007ffe0ff */
[----:B------:R-:W-:Y:S01]  /*1de0*/  IMAD.MOV.U32 R26, RZ, RZ, R3 ;  /* 0x000000ffff1a7224 */ /* 0x000fe200078e0003 */
[C---:B------:R-:W-:Y:S01]  /*1df0*/  IADD3 R27, R3.reuse, 0x1, RZ ;  /* 0x00000001031b7810 */ /* 0x040fe20007ffe0ff */
[--C-:B------:R-:W-:Y:S01]  /*1e00*/  IMAD.MOV.U32 R31, RZ, RZ, R22.reuse ;  /* 0x000000ffff1f7224 */ /* 0x100fe200078e0016 */
[----:B------:R-:W-:Y:S01]  /*1e10*/  IADD3 R5, R3, 0x3, RZ ;  /* 0x0000000303057810 */ /* 0x000fe20007ffe0ff */
[C---:B------:R-:W-:Y:S01]  /*1e20*/  IMAD.IADD R36, R24.reuse, 0x1, R7 ;  /* 0x0000000118247824 */ /* 0x040fe200078e0207 */
[----:B------:R-:W-:Y:S01]  /*1e30*/  IADD3 R35, R33, 0x3, RZ ;  /* 0x0000000321237810 */ /* 0x000fe20007ffe0ff */
[----:B------:R-:W-:Y:S01]  /*1e40*/  IMAD.IADD R37, R24, 0x1, R27 ;  /* 0x0000000118257824 */ /* 0x000fe200078e021b */
[----:B------:R-:W-:Y:S01]  /*1e50*/  IADD3 R30, R3, -0x1, RZ ;  /* 0xffffffff031e7810 */ /* 0x000fe20007ffe0ff */
[----:B------:R-:W-:Y:S01]  /*1e60*/  IMAD R33, R33, c[0x0][0x1b0], RZ ;  /* 0x00006c0021217a24 */ /* 0x000fe200078e02ff */
[----:B------:R-:W-:Y:S01]  /*1e70*/  SHF.L.U32 R32, R32, 0x1, RZ ;  /* 0x0000000120207819 */ /* 0x000fe200000006ff */
[----:B------:R-:W-:-:S02]  /*1e80*/  IMAD R24, R7, c[0x0][0x0], R22 ;  /* 0x0000000007187a24 */ /* 0x000fc400078e0216 */
[----:B------:R-:W-:Y:S02]  /*1e90*/  IMAD R34, R5, c[0x0][0x0], R22 ;  /* 0x0000000005227a24 */ /* 0x000fe400078e0216 */
[----:B------:R-:W-:Y:S02]  /*1ea0*/  IMAD R35, R35, c[0x0][0x1b0], RZ ;  /* 0x00006c0023237a24 */ /* 0x000fe400078e02ff */
[----:B------:R-:W-:Y:S02]  /*1eb0*/  IMAD R36, R36, c[0x0][0x1b0], RZ ;  /* 0x00006c0024247a24 */ /* 0x000fe400078e02ff */
[----:B------:R-:W-:-:S08]  /*1ec0*/  IMAD R37, R37, c[0x0][0x1b0], RZ ;  /* 0x00006c0025257a24 */ /* 0x000fd000078e02ff */
.L_x_52:
[----:B------:R-:W-:Y:S01]  /*1ed0*/  ISETP.GE.AND P0, PT, R3, 0x1, PT ;  /* 0x000000010300780c */ /* 0x000fe20003f06270 */
[----:B0-----:R-:W-:Y:S01]  /*1ee0*/  IMAD R21, R26, c[0x0][0x0], R31 ;  /* 0x000000001a157a24 */ /* 0x001fe200078e021f */
[----:B------:R-:W-:Y:S01]  /*1ef0*/  MOV R38, 0x4 ;  /* 0x0000000400267802 */ /* 0x000fe20000000f00 */
[----:B------:R-:W-:Y:S01]  /*1f00*/  BMOV.32.CLEAR RZ, B1 ;  /* 0x0000000001ff7355 */ /* 0x000fe20000100000 */
[C---:B------:R-:W-:Y:S01]  /*1f10*/  IADD3 R4, P1, R32.reuse, c[0x0][0x188], RZ ;  /* 0x0000620020047a10 */ /* 0x040fe20007f3e0ff */
[----:B------:R-:W-:Y:S02]  /*1f20*/  BSSY B1, `(.L_x_40) ;  /* 0x0000031000017945 */ /* 0x000fe40003800000 */
[----:B------:R-:W-:Y:S01]  /*1f30*/  IMAD.WIDE R14, R21, R38, c[0x0][0x190] ;  /* 0x00006400150e7625 */ /* 0x000fe200078e0226 */
[----:B------:R-:W-:-:S03]  /*1f40*/  LEA.HI.X.SX32 R5, R32, c[0x0][0x18c], 0x1, P1 ;  /* 0x0000630020057a11 */ /* 0x000fc600008f0eff */
[----:B------:R-:W-:-:S04]  /*1f50*/  IMAD.WIDE R18, R21, R38, c[0x0][0x198] ;  /* 0x0000660015127625 */ /* 0x000fc800078e0226 */
[----:B------:R-:W-:Y:S01]  /*1f60*/  IMAD.WIDE R20, R21, R38, c[0x0][0x1a0] ;  /* 0x0000680015147625 */ /* 0x000fe200078e0226 */
[----:B------:R-:W-:Y:S07]  /*1f70*/  @!P0 BRA `(.L_x_41) ;  /* 0x000002b000008947 */ /* 0x000fee0003800000 */
[----:B------:R-:W-:Y:S01]  /*1f80*/  IMAD.MOV.U32 R6, RZ, RZ, R28 ;  /* 0x000000ffff067224 */ /* 0x000fe200078e001c */
        /* <DEDUP_REMOVED lines=8> */
[----:B------:R-:W-:Y:S01]  /*2010*/  IMAD R9, R30, c[0x0][0x0], R31 ;  /* 0x000000001e097a24 */ /* 0x000fe200078e021f */
[----:B------:R-:W2:Y:S03]  /*2020*/  LDG.E.U8.SYS R39, [R4] ;  /* 0x0000000004277381 */ /* 0x000ea600001ee100 */
[C---:B------:R-:W-:Y:S01]  /*2030*/  IMAD.WIDE R6, R9.reuse, R38, c[0x0][0x198] ;  /* 0x0000660009067625 */ /* 0x040fe200078e0226 */
[----:B------:R-:W-:-:S03]  /*2040*/  IADD3 R11, R9, -0x1, RZ ;  /* 0xffffffff090b7810 */ /* 0x000fc60007ffe0ff */
[----:B------:R-:W-:-:S04]  /*2050*/  IMAD.WIDE R8, R9, R38, c[0x0][0x190] ;  /* 0x0000640009087625 */ /* 0x000fc800078e0226 */
[----:B------:R-:W-:Y:S01]  /*2060*/  IMAD.WIDE R10, R11, R38, c[0x0][0x1a0] ;  /* 0x000068000b0a7625 */ /* 0x000fe200078e0226 */
[----:B------:R-:W3:Y:S04]  /*2070*/  LDG.E.SYS R41, [R6+-0x4] ;  /* 0xfffffc0006297381 */ /* 0x000ee800001ee900 */
[----:B------:R-:W4:Y:S04]  /*2080*/  LDG.E.SYS R40, [R8+-0x4] ;  /* 0xfffffc0008287381 */ /* 0x000f2800001ee900 */
[----:B------:R-:W5:Y:S01]  /*2090*/  LDG.E.SYS R11, [R10] ;  /* 0x000000000a0b7381 */ /* 0x000f6200001ee900 */
[----:B--2---:R-:W-:-:S04]  /*20a0*/  PRMT R39, R39, 0x9910, RZ ;  /* 0x0000991027277816 */ /* 0x004fc800000000ff */
[----:B------:R-:W-:Y:S01]  /*20b0*/  ISETP.NE.AND P0, PT, R42, R39, PT ;  /* 0x000000272a00720c */ /* 0x000fe20003f05270 */
[----:B---3--:R-:W-:-:S03]  /*20c0*/  FMUL R41, R41, c[0x0][0x1b8] ;  /* 0x00006e0029297a20 */ /* 0x008fc60000400000 */
[----:B------:R-:W-:Y:S01]  /*20d0*/  FSEL R39, R12, R13, !P0 ;  /* 0x0000000d0c277208 */ /* 0x000fe20004000000 */
[----:B----4-:R-:W-:-:S04]  /*20e0*/  FFMA R40, R17, R40, R41 ;  /* 0x0000002811287223 */ /* 0x010fc80000000029 */
[----:B-----5:R-:W-:-:S04]  /*20f0*/  FFMA R40, R11, c[0x0][0x1b8], R40 ;  /* 0x00006e000b287a23 */ /* 0x020fc80000000028 */
[----:B------:R-:W-:-:S08]  /*2100*/  FMUL R39, R39, R40 ;  /* 0x0000002827277220 */ /* 0x000fd00000400000 */
[----:B------:R0:W-:Y:S04]  /*2110*/  STG.E.SYS [R14], R39 ;  /* 0x000000270e007386 */ /* 0x0001e8000010e900 */
[----:B------:R-:W2:Y:S04]  /*2120*/  LDG.E.SYS R6, [R6] ;  /* 0x0000000006067381 */ /* 0x000ea800001ee900 */
[----:B------:R-:W3:Y:S01]  /*2130*/  LDG.E.SYS R9, [R8] ;  /* 0x0000000008097381 */ /* 0x000ee200001ee900 */
[----:B--2---:R-:W-:-:S04]  /*2140*/  FMUL R10, R6, c[0x0][0x1bc] ;  /* 0x00006f00060a7a20 */ /* 0x004fc80000400000 */
[----:B---3--:R-:W-:-:S08]  /*2150*/  FFMA R11, R16, R9, R10 ;  /* 0x00000009100b7223 */ /* 0x008fd0000000000a */
[----:B------:R0:W-:Y:S04]  /*2160*/  STG.E.SYS [R18], R11 ;  /* 0x0000000b12007386 */ /* 0x0001e8000010e900 */
[----:B------:R-:W2:Y:S04]  /*2170*/  LDG.E.SYS R10, [R20+-0x4] ;  /* 0xfffffc00140a7381 */ /* 0x000ea800001ee900 */
[----:B------:R-:W3:Y:S01]  /*2180*/  LDG.E.SYS R41, [R14+-0x4] ;  /* 0xfffffc000e297381 */ /* 0x000ee200001ee900 */
[----:B--2---:R-:W-:-:S04]  /*2190*/  FMUL R10, R10, c[0x0][0x1bc] ;  /* 0x00006f000a0a7a20 */ /* 0x004fc80000400000 */
[----:B---3--:R-:W-:-:S08]  /*21a0*/  FFMA R41, R2, R41, R10 ;  /* 0x0000002902297223 */ /* 0x008fd0000000000a */
[----:B------:R0:W-:Y:S01]  /*21b0*/  STG.E.SYS [R20], R41 ;  /* 0x0000002914007386 */ /* 0x0001e2000010e900 */
[----:B------:R-:W-:Y:S05]  /*21c0*/  BRA `(.L_x_41) ;  /* 0x0000006000007947 */ /* 0x000fea0003800000 */
.L_x_42:
[----:B------:R-:W-:-:S04]  /*21d0*/  IMAD.WIDE R8, R33, R38, c[0x0][0x190] ;  /* 0x0000640021087625 */ /* 0x000fc800078e0226 */
[----:B------:R-:W-:-:S04]  /*21e0*/  IMAD.WIDE R10, R33, R38, c[0x0][0x198] ;  /* 0x00006600210a7625 */ /* 0x000fc800078e0226 */
[----:B------:R-:W-:Y:S01]  /*21f0*/  IMAD.WIDE R6, R33, R38, c[0x0][0x1a0] ;  /* 0x0000680021067625 */ /* 0x000fe200078e0226 */
[----:B------:R0:W-:Y:S04]  /*2200*/  STG.E.SYS [R8], RZ ;  /* 0x000000ff08007386 */ /* 0x0001e8000010e900 */
[----:B------:R0:W-:Y:S04]  /*2210*/  STG.E.SYS [R10], RZ ;  /* 0x000000ff0a007386 */ /* 0x0001e8000010e900 */
[----:B------:R0:W-:Y:S02]  /*2220*/  STG.E.SYS [R6], R0 ;  /* 0x0000000006007386 */ /* 0x0001e4000010e900 */
.L_x_41:
[----:B------:R-:W-:Y:S05]  /*2230*/  BSYNC B1 ;  /* 0x0000000000017941 */ /* 0x000fea0003800000 */
.L_x_40:
[----:B------:R-:W-:Y:S01]  /*2240*/  ISETP.GE.AND P0, PT, R3, RZ, PT ;  /* 0x000000ff0300720c */ /* 0x000fe20003f06270 */
[----:B------:R-:W-:Y:S04]  /*2250*/  WARPSYNC 0xffffffff ;  /* 0xffffffff00007948 */ /* 0x000fe80003800000 */
[----:B0-----:R-:W-:Y:S01]  /*2260*/  IMAD R11, R27, c[0x0][0x0], R31 ;  /* 0x000000001b0b7a24 */ /* 0x001fe200078e021f */
[----:B------:R-:W-:Y:S01]  /*2270*/  BMOV.32.CLEAR RZ, B1 ;  /* 0x0000000001ff7355 */ /* 0x000fe20000100000 */
[----:B------:R-:W-:Y:S05]  /*2280*/  BAR.SYNC 0x0 ;  /* 0x0000000000007b1d */ /* 0x000fea0000000000 */
[----:B------:R-:W-:Y:S01]  /*2290*/  BSSY B1, `(.L_x_43) ;  /* 0x0000029000017945 */ /* 0x000fe20003800000 */
[----:B------:R-:W-:-:S04]  /*22a0*/  IMAD.WIDE R6, R11, R38, c[0x0][0x190] ;  /* 0x000064000b067625 */ /* 0x000fc800078e0226 */
[----:B------:R-:W-:-:S04]  /*22b0*/  IMAD.WIDE R8, R11, R38, c[0x0][0x198] ;  /* 0x000066000b087625 */ /* 0x000fc800078e0226 */
[----:B------:R-:W-:Y:S01]  /*22c0*/  IMAD.WIDE R10, R11, R38, c[0x0][0x1a0] ;  /* 0x000068000b0a7625 */ /* 0x000fe200078e0226 */
[----:B------:R-:W-:Y:S07]  /*22d0*/  @!P0 BRA `(.L_x_44) ;  /* 0x0000024000008947 */ /* 0x000fee0003800000 */
[----:B------:R-:W-:Y:S02]  /*22e0*/  ULDC.64 UR4, c[0x0][0x160] ;  /* 0x0000580000047ab9 */ /* 0x000fe40000000a00 */
[----:B------:R-:W2:Y:S02]  /*22f0*/  LDG.E.U8.SYS R39, [R28.64+UR4] ;  /* 0x000000041c277981 */ /* 0x000ea4000c1ee100 */
[----:B--2---:R-:W-:-:S04]  /*2300*/  PRMT R42, R39, 0x9910, RZ ;  /* 0x00009910272a7816 */ /* 0x004fc800000000ff */
[----:B------:R-:W-:-:S12]  /*2310*/  ISETP.NE.AND P0, PT, R42, 0x58, PT ;  /* 0x000000582a00780c */ /* 0x000fd80003f05270 */
[----:B------:R-:W-:Y:S05]  /*2320*/  @!P0 BRA `(.L_x_44) ;  /* 0x000001f000008947 */ /* 0x000fea0003800000 */
[----:B------:R-:W-:-:S12]  /*2330*/  ISETP.NE.AND P1, PT, R25, RZ, PT ;  /* 0x000000ff1900720c */ /* 0x000fd80003f25270 */
[----:B------:R-:W-:Y:S05]  /*2340*/  @P1 BRA `(.L_x_45) ;  /* 0x0000017000001947 */ /* 0x000fea0003800000 */
[----:B------:R-:W2:Y:S04]  /*2350*/  LDG.E.U8.SYS R39, [R4+0x2] ;  /* 0x0000020004277381 */ /* 0x000ea800001ee100 */
[----:B------:R-:W3:Y:S04]  /*2360*/  LDG.E.SYS R41, [R18+-0x4] ;  /* 0xfffffc0012297381 */ /* 0x000ee800001ee900 */
[----:B------:R-:W4:Y:S04]  /*2370*/  LDG.E.SYS R40, [R14+-0x4] ;  /* 0xfffffc000e287381 */ /* 0x000f2800001ee900 */
[----:B------:R-:W5:Y:S01]  /*2380*/  LDG.E.SYS R21, [R20+-0x4] ;  /* 0xfffffc0014157381 */ /* 0x000f6200001ee900 */
[----:B--2---:R-:W-:Y:S01]  /*2390*/  PRMT R39, R39, 0x9910, RZ ;  /* 0x0000991027277816 */ /* 0x004fe200000000ff */
[----:B---3--:R-:W-:-:S03]  /*23a0*/  FMUL R41, R41, c[0x0][0x1b8] ;  /* 0x00006e0029297a20 */ /* 0x008fc60000400000 */
[----:B------:R-:W-:Y:S01]  /*23b0*/  ISETP.NE.AND P0, PT, R42, R39, PT ;  /* 0x000000272a00720c */ /* 0x000fe20003f05270 */
[----:B----4-:R-:W-:-:S03]  /*23c0*/  FFMA R40, R17, R40, R41 ;  /* 0x0000002811287223 */ /* 0x010fc60000000029 */
[----:B------:R-:W-:Y:S01]  /*23d0*/  FSEL R39, R12, R13, !P0 ;  /* 0x0000000d0c277208 */ /* 0x000fe20004000000 */
        /* <DEDUP_REMOVED lines=14> */
.L_x_45:
[----:B------:R-:W-:-:S04]  /*24c0*/  IMAD.WIDE R18, R37, R38, c[0x0][0x190] ;  /* 0x0000640025127625 */ /* 0x000fc800078e0226 */
[----:B------:R-:W-:-:S04]  /*24d0*/  IMAD.WIDE R20, R37, R38, c[0x0][0x198] ;  /* 0x0000660025147625 */ /* 0x000fc800078e0226 */
[----:B------:R-:W-:Y:S01]  /*24e0*/  IMAD.WIDE R14, R37, R38, c[0x0][0x1a0] ;  /* 0x00006800250e7625 */ /* 0x000fe200078e0226 */
[----:B------:R0:W-:Y:S04]  /*24f0*/  STG.E.SYS [R18], RZ ;  /* 0x000000ff12007386 */ /* 0x0001e8000010e900 */
[----:B------:R0:W-:Y:S04]  /*2500*/  STG.E.SYS [R20], RZ ;  /* 0x000000ff14007386 */ /* 0x0001e8000010e900 */
[----:B------:R0:W-:Y:S02]  /*2510*/  STG.E.SYS [R14], R0 ;  /* 0x000000000e007386 */ /* 0x0001e4000010e900 */
.L_x_44:
[----:B------:R-:W-:Y:S05]  /*2520*/  BSYNC B1 ;  /* 0x0000000000017941 */ /* 0x000fea0003800000 */
.L_x_43:
[----:B0-----:R-:W-:Y:S01]  /*2530*/  IADD3 R14, R3, 0x2, RZ ;  /* 0x00000002030e7810 */ /* 0x001fe20007ffe0ff */
[----:B------:R-:W-:Y:S01]  /*2540*/  BMOV.32.CLEAR RZ, B1 ;  /* 0x0000000001ff7355 */ /* 0x000fe20000100000 */
[----:B------:R-:W-:Y:S05]  /*2550*/  BAR.SYNC 0x0 ;  /* 0x0000000000007b1d */ /* 0x000fea0000000000 */
[----:B------:R-:W-:Y:S01]  /*2560*/  ISETP.GE.AND P0, PT, R14, 0x1, PT ;  /* 0x000000010e00780c */ /* 0x000fe20003f06270 */
[----:B------:R-:W-:Y:S01]  /*2570*/  BSSY B1, `(.L_x_46) ;  /* 0x0000029000017945 */ /* 0x000fe20003800000 */
[----:B------:R-:W-:-:S04]  /*2580*/  IMAD.WIDE R14, R24, R38, c[0x0][0x190] ;  /* 0x00006400180e7625 */ /* 0x000fc800078e0226 */
[----:B------:R-:W-:-:S04]  /*2590*/  IMAD.WIDE R18, R24, R38, c[0x0][0x198] ;  /* 0x0000660018127625 */ /* 0x000fc800078e0226 */
[----:B------:R-:W-:Y:S02]  /*25a0*/  IMAD.WIDE R20, R24, R38, c[0x0][0x1a0] ;  /* 0x0000680018147625 */ /* 0x000fe400078e0226 */
[----:B------:R-:W-:Y:S06]  /*25b0*/  @!P0 BRA `(.L_x_47) ;  /* 0x0000024000008947 */ /* 0x000fec0003800000 */
        /* <DEDUP_REMOVED lines=30> */
.L_x_48:
[----:B------:R-:W-:-:S04]  /*27a0*/  IMAD.WIDE R8, R36, R38, c[0x0][0x190] ;  /* 0x0000640024087625 */ /* 0x000fc800078e0226 */
[----:B------:R-:W-:-:S04]  /*27b0*/  IMAD.WIDE R10, R36, R38, c[0x0][0x198] ;  /* 0x00006600240a7625 */ /* 0x000fc800078e0226 */
[----:B------:R-:W-:Y:S01]  /*27c0*/  IMAD.WIDE R6, R36, R38, c[0x0][0x1a0] ;  /* 0x0000680024067625 */ /* 0x000fe200078e0226 */
[----:B------:R0:W-:Y:S04]  /*27d0*/  STG.E.SYS [R8], RZ ;  /* 0x000000ff08007386 */ /* 0x0001e8000010e900 */
[----:B------:R0:W-:Y:S04]  /*27e0*/  STG.E.SYS [R10], RZ ;  /* 0x000000ff0a007386 */ /* 0x0001e8000010e900 */
[----:B------:R0:W-:Y:S02]  /*27f0*/  STG.E.SYS [R6], R0 ;  /* 0x0000000006007386 */ /* 0x0001e4000010e900 */
.L_x_47:
[----:B------:R-:W-:Y:S05]  /*2800*/  BSYNC B1 ;  /* 0x0000000000017941 */ /* 0x000fea0003800000 */
.L_x_46:
[----:B0-----:R-:W-:Y:S01]  /*2810*/  IADD3 R6, R3, 0x3, RZ ;  /* 0x0000000303067810 */ /* 0x001fe20007ffe0ff */
[----:B------:R-:W-:Y:S01]  /*2820*/  BMOV.32.CLEAR RZ, B1 ;  /* 0x0000000001ff7355 */ /* 0x000fe20000100000 */
[----:B------:R-:W-:Y:S05]  /*2830*/  BAR.SYNC 0x0 ;  /* 0x0000000000007b1d */ /* 0x000fea0000000000 */
[----:B------:R-:W-:Y:S01]  /*2840*/  ISETP.GE.AND P0, PT, R6, 0x1, PT ;  /* 0x000000010600780c */ /* 0x000fe20003f06270 */
[----:B------:R-:W-:Y:S11]  /*2850*/  BSSY B1, `(.L_x_49) ;  /* 0x000002b000017945 */ /* 0x000ff60003800000 */
[----:B------:R-:W-:Y:S05]  /*2860*/  @!P0 BRA `(.L_x_50) ;  /* 0x0000029000008947 */ /* 0x000fea0003800000 */
[----:B------:R-:W-:Y:S01]  /*2870*/  MOV R6, R28 ;  /* 0x0000001c00067202 */ /* 0x000fe20000000f00 */
        /* <DEDUP_REMOVED lines=13> */
[----:B------:R-:W-:-:S03]  /*2950*/  IMAD.WIDE R4, R34, R38, c[0x0][0x190] ;  /* 0x0000640022047625 */ /* 0x000fc600078e0226 */
[----:B------:R-:W-:Y:S01]  /*2960*/  ISETP.NE.AND P0, PT, R8, R9, PT ;  /* 0x000000090800720c */ /* 0x000fe20003f05270 */
[----:B---3--:R-:W-:-:S04]  /*2970*/  FMUL R7, R7, c[0x0][0x1b8] ;  /* 0x00006e0007077a20 */ /* 0x008fc80000400000 */
[----:B----4-:R-:W-:Y:S01]  /*2980*/  FFMA R7, R17, R6, R7 ;  /* 0x0000000611077223 */ /* 0x010fe20000000007 */
[----:B------:R-:W-:-:S03]  /*2990*/  FSEL R6, R12, R13, !P0 ;  /* 0x0000000d0c067208 */ /* 0x000fc60004000000 */
[----:B-----5:R-:W-:-:S04]  /*29a0*/  FFMA R7, R20, c[0x0][0x1b8], R7 ;  /* 0x00006e0014077a23 */ /* 0x020fc80000000007 */
        /* <DEDUP_REMOVED lines=15> */
.L_x_51:
[----:B------:R-:W-:-:S04]  /*2aa0*/  IMAD.WIDE R6, R35, R38, c[0x0][0x190] ;  /* 0x0000640023067625 */ /* 0x000fc800078e0226 */
[----:B------:R-:W-:-:S04]  /*2ab0*/  IMAD.WIDE R8, R35, R38, c[0x0][0x198] ;  /* 0x0000660023087625 */ /* 0x000fc800078e0226 */
[----:B------:R-:W-:Y:S01]  /*2ac0*/  IMAD.WIDE R4, R35, R38, c[0x0][0x1a0] ;  /* 0x0000680023047625 */ /* 0x000fe200078e0226 */
[----:B------:R0:W-:Y:S04]  /*2ad0*/  STG.E.SYS [R6], RZ ;  /* 0x000000ff06007386 */ /* 0x0001e8000010e900 */
[----:B------:R0:W-:Y:S04]  /*2ae0*/  STG.E.SYS [R8], RZ ;  /* 0x000000ff08007386 */ /* 0x0001e8000010e900 */
[----:B------:R0:W-:Y:S02]  /*2af0*/  STG.E.SYS [R4], R0 ;  /* 0x0000000004007386 */ /* 0x0001e4000010e900 */
.L_x_50:
[----:B------:R-:W-:Y:S05]  /*2b00*/  BSYNC B1 ;  /* 0x0000000000017941 */ /* 0x000fea0003800000 */
.L_x_49:
[----:B------:R-:W-:Y:S01]  /*2b10*/  IADD3 R3, R3, 0x4, RZ ;  /* 0x0000000403037810 */ /* 0x000fe20007ffe0ff */
[----:B------:R-:W-:Y:S05]  /*2b20*/  BAR.SYNC 0x0 ;  /* 0x0000000000007b1d */ /* 0x000fea0000000000 */
[----:B------:R-:W-:Y:S01]  /*2b30*/  ISETP.GE.AND P0, PT, R3, c[0x0][0x1b4], PT ;  /* 0x00006d0003007a0c */ /* 0x000fe20003f06270 */
[----:B------:R-:W-:Y:S01]  /*2b40*/  IMAD R35, R38, c[0x0][0x1b0], R35 ;  /* 0x00006c0026237a24 */ /* 0x000fe200078e0223 */
[----:B------:R-:W-:Y:S01]  /*2b50*/  IADD3 R32, R32, 0x8, RZ ;  /* 0x0000000820207810 */ /* 0x000fe20007ffe0ff */
[----:B------:R-:W-:-:S02]  /*2b60*/  IMAD R34, R38, c[0x0][0x0], R34 ;  /* 0x0000000026227a24 */ /* 0x000fc400078e0222 */
[C---:B------:R-:W-:Y:S02]  /*2b70*/  IMAD R24, R38.reuse, c[0x0][0x0], R24 ;  /* 0x0000000026187a24 */ /* 0x040fe400078e0218 */
[C---:B------:R-:W-:Y:S02]  /*2b80*/  IMAD R36, R38.reuse, c[0x0][0x1b0], R36 ;  /* 0x00006c0026247a24 */ /* 0x040fe400078e0224 */
[C---:B------:R-:W-:Y:S02]  /*2b90*/  IMAD R31, R38.reuse, c[0x0][0x0], R31 ;  /* 0x00000000261f7a24 */ /* 0x040fe400078e021f */
[C---:B------:R-:W-:Y:S02]  /*2ba0*/  IMAD R37, R38.reuse, c[0x0][0x1b0], R37 ;  /* 0x00006c0026257a24 */ /* 0x040fe400078e0225 */
[----:B------:R-:W-:Y:S01]  /*2bb0*/  IMAD R33, R38, c[0x0][0x1b0], R33 ;  /* 0x00006c0026217a24 */ /* 0x000fe200078e0221 */
[----:B------:R-:W-:Y:S07]  /*2bc0*/  @!P0 BRA `(.L_x_52) ;  /* 0xfffff30000008947 */ /* 0x000fee000383ffff */
.L_x_21:
[----:B------:R-:W-:Y:S05]  /*2bd0*/  BSYNC B0 ;  /* 0x0000000000007941 */ /* 0x000fea0003800000 */
.L_x_20:
[----:B------:R-:W-:Y:S01]  /*2be0*/  IMAD.MOV.U32 R3, RZ, RZ, c[0x0][0x1b4] ;  /* 0x00006d00ff037624 */ /* 0x000fe200078e00ff */
[----:B0-----:R-:W-:-:S04]  /*2bf0*/  MOV R7, 0x4 ;  /* 0x0000000400077802 */ /* 0x001fc80000000f00 */
[----:B------:R-:W-:-:S05]  /*2c00*/  IADD3 R3, R3, -0x1, RZ ;  /* 0xffffffff03037810 */ /* 0x000fca0007ffe0ff */
[----:B------:R-:W-:-:S04]  /*2c10*/  IMAD R4, R3, c[0x0][0x0], R22 ;  /* 0x0000000003047a24 */ /* 0x000fc800078e0216 */
[----:B------:R-:W-:-:S04]  /*2c20*/  IMAD.WIDE R2, R4, R7, c[0x0][0x190] ;  /* 0x0000640004027625 */ /* 0x000fc800078e0207 */
[----:B------:R-:W-:-:S04]  /*2c30*/  IMAD.WIDE R4, R4, R7, c[0x0][0x198] ;  /* 0x0000660004047625 */ /* 0x000fc800078e0207 */
[----:B------:R-:W2:Y:S04]  /*2c40*/  LDG.E.SYS R3, [R2] ;  /* 0x0000000002037381 */ /* 0x000ea800001ee900 */
[----:B------:R-:W2:Y:S01]  /*2c50*/  LDG.E.SYS R4, [R4] ;  /* 0x0000000004047381 */ /* 0x000ea200001ee900 */
[----:B------:R-:W-:-:S04]  /*2c60*/  IMAD.WIDE.U32 R6, R23, R7, c[0x0][0x1a8] ;  /* 0x00006a0017067625 */ /* 0x000fc800078e0007 */
[----:B--2---:R-:W-:-:S08]  /*2c70*/  FADD R9, R4, R3 ;  /* 0x0000000304097221 */ /* 0x004fd00000000000 */
[----:B------:R-:W-:Y:S01]  /*2c80*/  STG.E.SYS [R6], R9 ;  /* 0x0000000906007386 */ /* 0x000fe2000010e900 */
[----:B------:R-:W-:Y:S05]  /*2c90*/  EXIT ;  /* 0x000000000000794d */ /* 0x000fea0003800000 */
        .weak           $subComputation$__cuda_sm20_rcp_rn_f32_slowpath
        .type           $subComputation$__cuda_sm20_rcp_rn_f32_slowpath,@function
        .size           $subComputation$__cuda_sm20_rcp_rn_f32_slowpath,($subComputation$__cuda_sm3x_div_rn_noftz_f32 - $subComputation$__cuda_sm20_rcp_rn_f32_slowpath)
$subComputation$__cuda_sm20_rcp_rn_f32_slowpath:
[----:B------:R-:W-:Y:S01]  /*2ca0*/  IMAD.SHL.U32 R0, R9, 0x2, RZ ;  /* 0x0000000209007824 */ /* 0x000fe200078e00ff */
[----:B------:R-:W-:Y:S01]  /*2cb0*/  BMOV.32.CLEAR RZ, B1 ;  /* 0x0000000001ff7355 */ /* 0x000fe20000100000 */
[----:B------:R-:W-:Y:S03]  /*2cc0*/  BSSY B1, `(.L_x_53) ;  /* 0x0000030000017945 */ /* 0x000fe60003800000 */
[----:B------:R-:W-:-:S04]  /*2cd0*/  SHF.R.U32.HI R10, RZ, 0x18, R0 ;  /* 0x00000018ff0a7819 */ /* 0x000fc80000011600 */
[----:B------:R-:W-:-:S12]  /*2ce0*/  ISETP.NE.U32.AND P0, PT, R10, RZ, PT ;  /* 0x000000ff0a00720c */ /* 0x000fd80003f05070 */
[----:B------:R-:W-:Y:S05]  /*2cf0*/  @P0 BRA `(.L_x_54) ;  /* 0x000000a000000947 */ /* 0x000fea0003800000 */
[----:B------:R-:W-:-:S05]  /*2d00*/  IMAD.SHL.U32 R0, R9, 0x2, RZ ;  /* 0x0000000209007824 */ /* 0x000fca00078e00ff */
[----:B------:R-:W-:-:S12]  /*2d10*/  ISETP.NE.AND P0, PT, R0, RZ, PT ;  /* 0x000000ff0000720c */ /* 0x000fd80003f05270 */
[----:B------:R-:W-:Y:S01]  /*2d20*/  @P0 FFMA R4, R9, 1.84467440737095516160e+19, RZ ;  /* 0x5f80000009040823 */ /* 0x000fe200000000ff */
[----:B------:R-:W-:Y:S05]  /*2d30*/  @!P0 MUFU.RCP R0, R9 ;  /* 0x0000000900008308 */ /* 0x000fea0000001000 */
[----:B------:R-:W0:Y:S02]  /*2d40*/  @P0 MUFU.RCP R5, R4 ;  /* 0x0000000400050308 */ /* 0x000e240000001000 */
[----:B0-----:R-:W-:-:S04]  /*2d50*/  @P0 FFMA R6, R4, R5, -1 ;  /* 0xbf80000004060423 */ /* 0x001fc80000000005 */
[----:B------:R-:W-:-:S04]  /*2d60*/  @P0 FADD.FTZ R6, -R6, -RZ ;  /* 0x800000ff06060221 */ /* 0x000fc80000010100 */
[----:B------:R-:W-:-:S04]  /*2d70*/  @P0 FFMA R6, R5, R6, R5 ;  /* 0x0000000605060223 */ /* 0x000fc80000000005 */
[----:B------:R-:W-:Y:S01]  /*2d80*/  @P0 FFMA R0, R6, 1.84467440737095516160e+19, RZ ;  /* 0x5f80000006000823 */ /* 0x000fe200000000ff */
[----:B------:R-:W-:Y:S07]  /*2d90*/  BRA `(.L_x_55) ;  /* 0x0000022000007947 */ /* 0x000fee0003800000 */
.L_x_54:
[----:B------:R-:W-:-:S04]  /*2da0*/  IADD3 R12, R10, -0xfd, RZ ;  /* 0xffffff030a0c7810 */ /* 0x000fc80007ffe0ff */
[----:B------:R-:W-:-:S12]  /*2db0*/  ISETP.GT.U32.AND P0, PT, R12, 0x1, PT ;  /* 0x000000010c00780c */ /* 0x000fd80003f04070 */
[----:B------:R-:W-:Y:S05]  /*2dc0*/  @P0 BRA `(.L_x_56) ;  /* 0x000001e000000947 */ /* 0x000fea0003800000 */
[----:B------:R-:W-:Y:S02]  /*2dd0*/  LOP3.LUT R13, R9, 0x7fffff, RZ, 0xc0, !PT ;  /* 0x007fffff090d7812 */ /* 0x000fe400078ec0ff */
[----:B------:R-:W-:Y:S02]  /*2de0*/  MOV R7, 0x3 ;  /* 0x0000000300077802 */ /* 0x000fe40000000f00 */
[----:B------:R-:W-:Y:S02]  /*2df0*/  LOP3.LUT R0, R13, 0x3f800000, RZ, 0xfc, !PT ;  /* 0x3f8000000d007812 */ /* 0x000fe400078efcff */
[----:B------:R-:W-:-:S04]  /*2e00*/  SHF.L.U32 R7, R7, R12, RZ ;  /* 0x0000000c07077219 */ /* 0x000fc800000006ff */
[----:B------:R-:W0:Y:S02]  /*2e10*/  MUFU.RCP R5, R0 ;  /* 0x0000000000057308 */ /* 0x000e240000001000 */
[----:B0-----:R-:W-:-:S04]  /*2e20*/  FFMA R4, R0, R5, -1 ;  /* 0xbf80000000047423 */ /* 0x001fc80000000005 */
[----:B------:R-:W-:-:S04]  /*2e30*/  FADD.FTZ R4, -R4, -RZ ;  /* 0x800000ff04047221 */ /* 0x000fc80000010100 */
[CCC-:B------:R-:W-:Y:S02]  /*2e40*/  FFMA.RM R6, R5.reuse, R4.reuse, R5.reuse ;  /* 0x0000000405067223 */ /* 0x1c0fe40000004005 */
[----:B------:R-:W-:-:S03]  /*2e50*/  FFMA.RP R5, R5, R4, R5 ;  /* 0x0000000405057223 */ /* 0x000fc60000008005 */
[C---:B------:R-:W-:Y:S02]  /*2e60*/  LOP3.LUT R4, R6.reuse, 0x7fffff, RZ, 0xc0, !PT ;  /* 0x007fffff06047812 */ /* 0x040fe400078ec0ff */
[----:B------:R-:W-:Y:S02]  /*2e70*/  FSETP.NEU.FTZ.AND P0, PT, R6, R5, PT ;  /* 0x000000050600720b */ /* 0x000fe40003f1d000 */
[----:B------:R-:W-:Y:S02]  /*2e80*/  LOP3.LUT R4, R4, 0x800000, RZ, 0xfc, !PT ;  /* 0x0080000004047812 */ /* 0x000fe400078efcff */
[----:B------:R-:W-:Y:S02]  /*2e90*/  SEL R5, RZ, 0xffffffff, !P0 ;  /* 0xffffffffff057807 */ /* 0x000fe40004000000 */
[----:B------:R-:W-:-:S03]  /*2ea0*/  LOP3.LUT R7, R7, R4, RZ, 0xc0, !PT ;  /* 0x0000000407077212 */ /* 0x000fc600078ec0ff */
[----:B------:R-:W-:Y:S01]  /*2eb0*/  IMAD.MOV R5, RZ, RZ, -R5 ;  /* 0x000000ffff057224 */ /* 0x000fe200078e0a05 */
[----:B------:R-:W-:-:S04]  /*2ec0*/  SHF.R.U32.HI R7, RZ, R12, R7 ;  /* 0x0000000cff077219 */ /* 0x000fc80000011607 */
[----:B------:R-:W-:Y:S02]  /*2ed0*/  LOP3.LUT P1, RZ, R5, R12, R4, 0xf8, !PT ;  /* 0x0000000c05ff7212 */ /* 0x000fe4000782f804 */
[C---:B------:R-:W-:Y:S02]  /*2ee0*/  LOP3.LUT P0, RZ, R7.reuse, 0x1, RZ, 0xc0, !PT ;  /* 0x0000000107ff7812 */ /* 0x040fe4000780c0ff */
[----:B------:R-:W-:Y:S02]  /*2ef0*/  LOP3.LUT P2, RZ, R7, 0x2, RZ, 0xc0, !PT ;  /* 0x0000000207ff7812 */ /* 0x000fe4000784c0ff */
[----:B------:R-:W-:Y:S02]  /*2f00*/  IADD3 R5, R10, -0xfc, RZ ;  /* 0xffffff040a057810 */ /* 0x000fe40007ffe0ff */
[----:B------:R-:W-:Y:S02]  /*2f10*/  PLOP3.LUT P0, PT, P0, P1, P2, 0xe0, 0x0 ;  /* 0x000000000000781c */ /* 0x000fe40000703c20 */
[----:B------:R-:W-:-:S02]  /*2f20*/  ISETP.NE.U32.AND P1, PT, R13, RZ, PT ;  /* 0x000000ff0d00720c */ /* 0x000fc40003f25070 */
[----:B------:R-:W-:-:S05]  /*2f30*/  SEL R0, RZ, 0x1, !P0 ;  /* 0x00000001ff007807 */ /* 0x000fca0004000000 */
[----:B------:R-:W-:-:S05]  /*2f40*/  IMAD.MOV R0, RZ, RZ, -R0 ;  /* 0x000000ffff007224 */ /* 0x000fca00078e0a00 */
[----:B------:R-:W-:Y:S02]  /*2f50*/  ISETP.GE.AND P0, PT, R0, RZ, PT ;  /* 0x000000ff0000720c */ /* 0x000fe40003f06270 */
[----:B------:R-:W-:-:S10]  /*2f60*/  SHF.R.U32.HI R0, RZ, R5, R4 ;  /* 0x00000005ff007219 */ /* 0x000fd40000011604 */
[----:B------:R-:W-:-:S04]  /*2f70*/  @!P0 IADD3 R0, R0, 0x1, RZ ;  /* 0x0000000100008810 */ /* 0x000fc80007ffe0ff */
[----:B------:R-:W-:-:S04]  /*2f80*/  @!P1 SHF.L.U32 R0, R0, 0x1, RZ ;  /* 0x0000000100009819 */ /* 0x000fc800000006ff */
[----:B------:R-:W-:Y:S01]  /*2f90*/  LOP3.LUT R0, R0, 0x80000000, R9, 0xf8, !PT ;  /* 0x8000000000007812 */ /* 0x000fe200078ef809 */
[----:B------:R-:W-:Y:S07]  /*2fa0*/  BRA `(.L_x_55) ;  /* 0x0000001000007947 */ /* 0x000fee0003800000 */
.L_x_56:
[----:B------:R0:W1:Y:S02]  /*2fb0*/  MUFU.RCP R0, R9 ;  /* 0x0000000900007308 */ /* 0x0000640000001000 */
.L_x_55:
[----:B------:R-:W-:Y:S05]  /*2fc0*/  BSYNC B1 ;  /* 0x0000000000017941 */ /* 0x000fea0003800000 */
.L_x_53:
[----:B------:R-:W-:Y:S02]  /*2fd0*/  IMAD.MOV.U32 R4, RZ, RZ, R8 ;  /* 0x000000ffff047224 */ /* 0x000fe400078e0008 */
[----:B------:R-:W-:-:S06]  /*2fe0*/  IMAD.MOV.U32 R5, RZ, RZ, 0x0 ;  /* 0x00000000ff057424 */ /* 0x000fcc00078e00ff */
[----:B01----:R-:W-:Y:S05]  /*2ff0*/  RET.REL.NODEC R4 `(subComputation) ;  /* 0xffffd00004007950 */ /* 0x003fea0003c3ffff */
        .weak           $subComputation$__cuda_sm3x_div_rn_noftz_f32
        .type           $subComputation$__cuda_sm3x_div_rn_noftz_f32,@function
        .size           $subComputation$__cuda_sm3x_div_rn_noftz_f32,($subComputation$__cuda_sm3x_div_rn_noftz_f32_slowpath - $subComputation$__cuda_sm3x_div_rn_noftz_f32)
$subComputation$__cuda_sm3x_div_rn_noftz_f32:
[----:B------:R-:W0:Y:S01]  /*3000*/  FCHK P0, R18, 3 ;  /* 0x4040000012007902 */ /* 0x000e220000000000 */
[----:B------:R-:W-:Y:S01]  /*3010*/  MOV R6, R18 ;  /* 0x0000001200067202 */ /* 0x000fe20000000f00 */
[----:B0-----:R-:W-:Y:S07]  /*3020*/  @P0 BRA `(.L_x_57) ;  /* 0x000000c000000947 */ /* 0x001fee0003800000 */
[----:B------:R-:W-:Y:S02]  /*3030*/  IMAD.MOV.U32 R9, RZ, RZ, 0x3eaaaaab ;  /* 0x3eaaaaabff097424 */ /* 0x000fe400078e00ff */
[----:B------:R-:W-:-:S04]  /*3040*/  FADD.FTZ R7, -RZ, -3 ;  /* 0xc0400000ff077421 */ /* 0x000fc80000010100 */
[----:B------:R-:W-:-:S04]  /*3050*/  FFMA R8, R7, R9, 1 ;  /* 0x3f80000007087423 */ /* 0x000fc80000000009 */
[----:B------:R-:W-:-:S04]  /*3060*/  FFMA R9, R8, R9, 0.3333333432674407959 ;  /* 0x3eaaaaab08097423 */ /* 0x000fc80000000009 */
[----:B------:R-:W-:-:S04]  /*3070*/  FFMA R8, R6, R9, RZ ;  /* 0x0000000906087223 */ /* 0x000fc800000000ff */
[----:B------:R-:W-:-:S04]  /*3080*/  FFMA R10, R7, R8, R6 ;  /* 0x00000008070a7223 */ /* 0x000fc80000000006 */
[----:B------:R-:W-:-:S04]  /*3090*/  FFMA R10, R9, R10, R8 ;  /* 0x0000000a090a7223 */ /* 0x000fc80000000008 */
[----:B------:R-:W-:Y:S02]  /*30a0*/  FFMA R7, R7, R10, R6 ;  /* 0x0000000a07077223 */ /* 0x000fe40000000006 */
[----:B------:R-:W-:Y:S02]  /*30b0*/  IMAD.MOV.U32 R6, RZ, RZ, R4 ;  /* 0x000000ffff067224 */ /* 0x000fe400078e0004 */
[----:B------:R-:W-:Y:S01]  /*30c0*/  FFMA R12, R9, R7, R10 ;  /* 0x00000007090c7223 */ /* 0x000fe2000000000a */
[----:B------:R-:W-:-:S06]  /*30d0*/  MOV R7, 0x0 ;  /* 0x0000000000077802 */ /* 0x000fcc0000000f00 */
[----:B------:R-:W-:Y:S05]  /*30e0*/  RET.REL.NODEC R6 `(subComputation) ;  /* 0xffffcf1006007950 */ /* 0x000fea0003c3ffff */
.L_x_57:
[----:B------:R-:W-:Y:S01]  /*30f0*/  BMOV.32.CLEAR RZ, B1 ;  /* 0x0000000001ff7355 */ /* 0x000fe20000100000 */
[----:B------:R-:W-:Y:S01]  /*3100*/  BSSY B1, `(.L_x_58) ;  /* 0x0000003000017945 */ /* 0x000fe20003800000 */
[----:B------:R-:W-:-:S08]  /*3110*/  MOV R13, 0x3130 ;  /* 0x00003130000d7802 */ /* 0x000fd00000000f00 */
[----:B------:R-:W-:Y:S05]  /*3120*/  CALL.REL.NOINC `($subComputation$__cuda_sm3x_div_rn_noftz_f32_slowpath) ;  /* 0x0000005000007944 */ /* 0x000fea0003c00000 */
[----:B------:R-:W-:Y:S05]  /*3130*/  BSYNC B1 ;  /* 0x0000000000017941 */ /* 0x000fea0003800000 */
.L_x_58:
[----:B------:R-:W-:Y:S01]  /*3140*/  IMAD.MOV.U32 R6, RZ, RZ, R4 ;  /* 0x000000ffff067224 */ /* 0x000fe200078e0004 */
[----:B------:R-:W-:Y:S01]  /*3150*/  MOV R7, 0x0 ;  /* 0x0000000000077802 */ /* 0x000fe20000000f00 */
[----:B------:R-:W-:-:S05]  /*3160*/  IMAD.MOV.U32 R12, RZ, RZ, R9 ;  /* 0x000000ffff0c7224 */ /* 0x000fca00078e0009 */
[----:B------:R-:W-:Y:S05]  /*3170*/  RET.REL.NODEC R6 `(subComputation) ;  /* 0xffffce8006007950 */ /* 0x000fea0003c3ffff */
        .weak           $subComputation$__cuda_sm3x_div_rn_noftz_f32_slowpath
        .type           $subComputation$__cuda_sm3x_div_rn_noftz_f32_slowpath,@function
        .size           $subComputation$__cuda_sm3x_div_rn_noftz_f32_slowpath,($subComputation$__internal_accurate_pow - $subComputation$__cuda_sm3x_div_rn_noftz_f32_slowpath)
$subComputation$__cuda_sm3x_div_rn_noftz_f32_slowpath:
[--C-:B------:R-:W-:Y:S01]  /*3180*/  SHF.R.U32.HI R7, RZ, 0x17, R6.reuse ;  /* 0x00000017ff077819 */ /* 0x100fe20000011606 */
[----:B------:R-:W-:Y:S01]  /*3190*/  BMOV.32.CLEAR RZ, B3 ;  /* 0x0000000003ff7355 */ /* 0x000fe20000100000 */
[----:B------:R-:W-:Y:S02]  /*31a0*/  BSSY B3, `(.L_x_59) ;  /* 0x000001a000037945 */ /* 0x000fe40003800000 */
[----:B------:R-:W-:Y:S01]  /*31b0*/  LOP3.LUT R11, R7, 0xff, RZ, 0xc0, !PT ;  /* 0x000000ff070b7812 */ /* 0x000fe200078ec0ff */
[----:B------:R-:W-:-:S03]  /*31c0*/  IMAD.MOV.U32 R7, RZ, RZ, R6 ;  /* 0x000000ffff077224 */ /* 0x000fc600078e0006 */
[----:B------:R-:W-:-:S04]  /*31d0*/  IADD3 R9, R11, -0x1, RZ ;  /* 0xffffffff0b097810 */ /* 0x000fc80007ffe0ff */
[----:B------:R-:W-:-:S12]  /*31e0*/  ISETP.GT.U32.OR P0, PT, R9, 0xfd, !PT ;  /* 0x000000fd0900780c */ /* 0x000fd80007f04470 */
[----:B------:R-:W-:Y:S01]  /*31f0*/  @!P0 IMAD.MOV.U32 R8, RZ, RZ, RZ ;  /* 0x000000ffff088224 */ /* 0x000fe200078e00ff */
[----:B------:R-:W-:Y:S07]  /*3200*/  @!P0 BRA `(.L_x_60) ;  /* 0x0000013000008947 */ /* 0x000fee0003800000 */
[----:B------:R-:W-:-:S12]  /*3210*/  FSETP.GTU.FTZ.AND P0, PT, |R6|, +INF , PT ;  /* 0x7f8000000600780b */ /* 0x000fd80003f1c200 */
[----:B------:R-:W-:Y:S01]  /*3220*/  @P0 BREAK B3 ;  /* 0x0000000000030942 */ /* 0x000fe20003800000 */
[----:B------:R-:W-:Y:S05]  /*3230*/  @P0 BRA `(.L_x_61) ;  /* 0x000005f000000947 */ /* 0x000fea0003800000 */
[----:B------:R-:W-:-:S04]  /*3240*/  MOV R8, 0x40400000 ;  /* 0x4040000000087802 */ /* 0x000fc80000000f00 */
[----:B------:R-:W-:-:S12]  /*3250*/  LOP3.LUT P0, RZ, R8, 0x7fffffff, R7, 0xc8, !PT ;  /* 0x7fffffff08ff7812 */ /* 0x000fd8000780c807 */
[----:B------:R-:W-:Y:S01]  /*3260*/  @!P0 BREAK B3 ;  /* 0x0000000000038942 */ /* 0x000fe20003800000 */
[----:B------:R-:W-:Y:S05]  /*3270*/  @!P0 BRA `(.L_x_62) ;  /* 0x0000057000008947 */ /* 0x000fea0003800000 */
[----:B------:R-:W-:-:S12]  /*3280*/  LOP3.LUT P0, RZ, R7, 0x7fffffff, RZ, 0xc0, !PT ;  /* 0x7fffffff07ff7812 */ /* 0x000fd8000780c0ff */
[----:B------:R-:W-:Y:S01]  /*3290*/  @!P0 BREAK B3 ;  /* 0x0000000000038942 */ /* 0x000fe20003800000 */
[----:B------:R-:W-:Y:S05]  /*32a0*/  @!P0 BRA `(.L_x_63) ;  /* 0x0000050000008947 */ /* 0x000fea0003800000 */
[----:B------:R-:W-:Y:S02]  /*32b0*/  FSETP.NEU.FTZ.AND P1, PT, |R6|, +INF , PT ;  /* 0x7f8000000600780b */ /* 0x000fe40003f3d200 */
[----:B------:R-:W-:-:S04]  /*32c0*/  LOP3.LUT P0, RZ, R8, 0x7fffffff, RZ, 0xc0, !PT ;  /* 0x7fffffff08ff7812 */ /* 0x000fc8000780c0ff */
[----:B------:R-:W-:-:S12]  /*32d0*/  PLOP3.LUT P0, PT, P1, P0, PT, 0x2a, 0x0 ;  /* 0x000000000000781c */ /* 0x000fd80000f00572 */
[----:B------:R-:W-:Y:S01]  /*32e0*/  @P0 BREAK B3 ;  /* 0x0000000000030942 */ /* 0x000fe20003800000 */
[----:B------:R-:W-:Y:S05]  /*32f0*/  @P0 BRA `(.L_x_64) ;  /* 0x0000046000000947 */ /* 0x000fea0003800000 */
[----:B------:R-:W-:-:S12]  /*3300*/  ISETP.GE.AND P0, PT, R9, RZ, PT ;  /* 0x000000ff0900720c */ /* 0x000fd80003f06270 */
[----:B------:R-:W-:Y:S02]  /*3310*/  @P0 IMAD.MOV.U32 R8, RZ, RZ, RZ ;  /* 0x000000ffff080224 */ /* 0x000fe400078e00ff */
[----:B------:R-:W-:Y:S02]  /*3320*/  @!P0 FFMA R7, R6, 1.84467440737095516160e+19, RZ ;  /* 0x5f80000006078823 */ /* 0x000fe400000000ff */
[----:B------:R-:W-:-:S08]  /*3330*/  @!P0 IMAD.MOV.U32 R8, RZ, RZ, -0x40 ;  /* 0xffffffc0ff088424 */ /* 0x000fd000078e00ff */
.L_x_60:
[----:B------:R-:W-:Y:S05]  /*3340*/  BSYNC B3 ;  /* 0x0000000000037941 */ /* 0x000fea0003800000 */
.L_x_59:
[----:B------:R-:W-:Y:S01]  /*3350*/  UMOV UR4, 0x40400000 ;  /* 0x4040000000047882 */ /* 0x000fe20000000000 */
[----:B------:R-:W-:Y:S01]  /*3360*/  IADD3 R6, R11, -0x7f, RZ ;  /* 0xffffff810b067810 */ /* 0x000fe20007ffe0ff */
[----:B------:R-:W-:Y:S01]  /*3370*/  UIADD3 UR4, UR4, -0x800000, URZ ;  /* 0xff80000004047890 */ /* 0x000fe2000fffe03f */
[----:B------:R-:W-:Y:S01]  /*3380*/  BMOV.32.CLEAR RZ, B3 ;  /* 0x0000000003ff7355 */ /* 0x000fe20000100000 */
[----:B------:R-:W-:Y:S01]  /*3390*/  BSSY B3, `(.L_x_65) ;  /* 0x0000039000037945 */ /* 0x000fe20003800000 */
[----:B------:R-:W-:Y:S01]  /*33a0*/  IADD3 R8, R8, -0x1, R6 ;  /* 0xffffffff08087810 */ /* 0x000fe20007ffe006 */
[----:B------:R-:W-:-:S02]  /*33b0*/  IMAD R7, R6, -0x800000, R7 ;  /* 0xff80000006077824 */ /* 0x000fc400078e0207 */
[----:B------:R-:W-:-:S03]  /*33c0*/  FADD.FTZ R10, -RZ, -UR4 ;  /* 0x80000004ff0a7e21 */ /* 0x000fc60008010100 */
[----:B------:R-:W0:Y:S02]  /*33d0*/  MUFU.RCP R9, UR4 ;  /* 0x0000000400097d08 */ /* 0x000e240008001000 */
[----:B0-----:R-:W-:-:S04]  /*33e0*/  FFMA R12, R9, R10, 1 ;  /* 0x3f800000090c7423 */ /* 0x001fc8000000000a */
[----:B------:R-:W-:-:S04]  /*33f0*/  FFMA R12, R9, R12, R9 ;  /* 0x0000000c090c7223 */ /* 0x000fc80000000009 */
[----:B------:R-:W-:-:S04]  /*3400*/  FFMA R9, R7, R12, RZ ;  /* 0x0000000c07097223 */ /* 0x000fc800000000ff */
[----:B------:R-:W-:-:S04]  /*3410*/  FFMA R11, R10, R9, R7 ;  /* 0x000000090a0b7223 */ /* 0x000fc80000000007 */
[----:B------:R-:W-:-:S04]  /*3420*/  FFMA R11, R12, R11, R9 ;  /* 0x0000000b0c0b7223 */ /* 0x000fc80000000009 */
[----:B------:R-:W-:-:S04]  /*3430*/  FFMA R10, R10, R11, R7 ;  /* 0x0000000b0a0a7223 */ /* 0x000fc80000000007 */
[----:B------:R-:W-:-:S05]  /*3440*/  FFMA R9, R12, R10, R11 ;  /* 0x0000000a0c097223 */ /* 0x000fca000000000b */
[----:B------:R-:W-:-:S04]  /*3450*/  SHF.R.U32.HI R7, RZ, 0x17, R9 ;  /* 0x00000017ff077819 */ /* 0x000fc80000011609 */
[----:B------:R-:W-:-:S04]  /*3460*/  LOP3.LUT R7, R7, 0xff, RZ, 0xc0, !PT ;  /* 0x000000ff07077812 */ /* 0x000fc800078ec0ff */
[----:B------:R-:W-:-:S04]  /*3470*/  IADD3 R14, R7, R8, RZ ;  /* 0x00000008070e7210 */ /* 0x000fc80007ffe0ff */
[----:B------:R-:W-:-:S04]  /*3480*/  IADD3 R6, R14, -0x1, RZ ;  /* 0xffffffff0e067810 */ /* 0x000fc80007ffe0ff */
[----:B------:R-:W-:-:S12]  /*3490*/  ISETP.GE.U32.AND P0, PT, R6, 0xfe, PT ;  /* 0x000000fe0600780c */ /* 0x000fd80003f06070 */
[----:B------:R-:W-:Y:S05]  /*34a0*/  @!P0 BRA `(.L_x_66) ;  /* 0x0000026000008947 */ /* 0x000fea0003800000 */
[----:B------:R-:W-:Y:S01]  /*34b0*/  ISETP.GT.AND P0, PT, R14, 0xfe, PT ;  /* 0x000000fe0e00780c */ /* 0x000fe20003f04270 */
[----:B------:R-:W-:Y:S01]  /*34c0*/  BMOV.32.CLEAR RZ, B4 ;  /* 0x0000000004ff7355 */ /* 0x000fe20000100000 */
[----:B------:R-:W-:Y:S10]  /*34d0*/  BSSY B4, `(.L_x_67) ;  /* 0x000000a000047945 */ /* 0x000ff40003800000 */
[----:B------:R-:W-:Y:S01]  /*34e0*/  @P0 BREAK B4 ;  /* 0x0000000000040942 */ /* 0x000fe20003800000 */
[----:B------:R-:W-:Y:S05]  /*34f0*/  @P0 BRA `(.L_x_68) ;  /* 0x000001e000000947 */ /* 0x000fea0003800000 */
[----:B------:R-:W-:-:S12]  /*3500*/  ISETP.GE.AND P0, PT, R14, 0x1, PT ;  /* 0x000000010e00780c */ /* 0x000fd80003f06270 */
[----:B------:R-:W-:Y:S01]  /*3510*/  @P0 BREAK B4 ;  /* 0x0000000000040942 */ /* 0x000fe20003800000 */
[----:B------:R-:W-:Y:S05]  /*3520*/  @P0 BRA `(.L_x_69) ;  /* 0x000001f000000947 */ /* 0x000fea0003800000 */
[----:B------:R-:W-:Y:S02]  /*3530*/  ISETP.GE.AND P0, PT, R14, -0x18, PT ;  /* 0xffffffe80e00780c */ /* 0x000fe40003f06270 */
[----:B------:R-:W-:-:S10]  /*3540*/  LOP3.LUT R9, R9, 0x80000000, RZ, 0xc0, !PT ;  /* 0x8000000009097812 */ /* 0x000fd400078ec0ff */
[----:B------:R-:W-:Y:S01]  /*3550*/  @!P0 BREAK B4 ;  /* 0x0000000000048942 */ /* 0x000fe20003800000 */
[----:B------:R-:W-:Y:S05]  /*3560*/  @!P0 BRA `(.L_x_69) ;  /* 0x000001b000008947 */ /* 0x000fea0003800000 */
[----:B------:R-:W-:Y:S05]  /*3570*/  BSYNC B4 ;  /* 0x0000000000047941 */ /* 0x000fea0003800000 */
.L_x_67:
[-CC-:B------:R-:W-:Y:S01]  /*3580*/  FFMA.RZ R6, R12, R10.reuse, R11.reuse ;  /* 0x0000000a0c067223 */ /* 0x180fe2000000c00b */
[----:B------:R-:W-:Y:S01]  /*3590*/  ISETP.NE.AND P2, PT, R14, RZ, PT ;  /* 0x000000ff0e00720c */ /* 0x000fe20003f45270 */
[-CC-:B------:R-:W-:Y:S01]  /*35a0*/  FFMA.RM R7, R12, R10.reuse, R11.reuse ;  /* 0x0000000a0c077223 */ /* 0x180fe2000000400b */
[----:B------:R-:W-:Y:S02]  /*35b0*/  ISETP.NE.AND P1, PT, R14, RZ, PT ;  /* 0x000000ff0e00720c */ /* 0x000fe40003f25270 */
[----:B------:R-:W-:Y:S01]  /*35c0*/  LOP3.LUT R8, R6, 0x7fffff, RZ, 0xc0, !PT ;  /* 0x007fffff06087812 */ /* 0x000fe200078ec0ff */
[----:B------:R-:W-:Y:S01]  /*35d0*/  FFMA.RP R6, R12, R10, R11 ;  /* 0x0000000a0c067223 */ /* 0x000fe2000000800b */
[----:B------:R-:W-:Y:S01]  /*35e0*/  IADD3 R11, R14, 0x20, RZ ;  /* 0x000000200e0b7810 */ /* 0x000fe20007ffe0ff */
[----:B------:R-:W-:Y:S01]  /*35f0*/  IMAD.MOV R10, RZ, RZ, -R14 ;  /* 0x000000ffff0a7224 */ /* 0x000fe200078e0a0e */
[----:B------:R-:W-:-:S02]  /*3600*/  LOP3.LUT R8, R8, 0x800000, RZ, 0xfc, !PT ;  /* 0x0080000008087812 */ /* 0x000fc400078efcff */
[----:B------:R-:W-:Y:S02]  /*3610*/  FSETP.NEU.FTZ.AND P0, PT, R6, R7, PT ;  /* 0x000000070600720b */ /* 0x000fe40003f1d000 */
[----:B------:R-:W-:Y:S02]  /*3620*/  SHF.L.U32 R11, R8, R11, RZ ;  /* 0x0000000b080b7219 */ /* 0x000fe400000006ff */
[----:B------:R-:W-:Y:S02]  /*3630*/  SEL R7, R10, RZ, P2 ;  /* 0x000000ff0a077207 */ /* 0x000fe40001000000 */
[----:B------:R-:W-:Y:S02]  /*3640*/  ISETP.NE.AND P1, PT, R11, RZ, P1 ;  /* 0x000000ff0b00720c */ /* 0x000fe40000f25270 */
[----:B------:R-:W-:Y:S02]  /*3650*/  SHF.R.U32.HI R7, RZ, R7, R8 ;  /* 0x00000007ff077219 */ /* 0x000fe40000011608 */
[----:B------:R-:W-:-:S02]  /*3660*/  PLOP3.LUT P0, PT, P0, P1, PT, 0xa8, 0x0 ;  /* 0x000000000000781c */ /* 0x000fc40000703570 */
[----:B------:R-:W-:Y:S02]  /*3670*/  SHF.R.U32.HI R11, RZ, 0x1, R7 ;  /* 0x00000001ff0b7819 */ /* 0x000fe40000011607 */
[----:B------:R-:W-:-:S04]  /*3680*/  SEL R6, RZ, 0x1, !P0 ;  /* 0x00000001ff067807 */ /* 0x000fc80004000000 */
[----:B------:R-:W-:-:S04]  /*3690*/  LOP3.LUT R6, R6, 0x1, R11, 0xf8, !PT ;  /* 0x0000000106067812 */ /* 0x000fc800078ef80b */
[----:B------:R-:W-:-:S05]  /*36a0*/  LOP3.LUT R6, R6, R7, RZ, 0xc0, !PT ;  /* 0x0000000706067212 */ /* 0x000fca00078ec0ff */
[----:B------:R-:W-:-:S05]  /*36b0*/  IMAD.IADD R6, R11, 0x1, R6 ;  /* 0x000000010b067824 */ /* 0x000fca00078e0206 */
[----:B------:R-:W-:Y:S01]  /*36c0*/  LOP3.LUT R9, R6, R9, RZ, 0xfc, !PT ;  /* 0x0000000906097212 */ /* 0x000fe200078efcff */
[----:B------:R-:W-:Y:S07]  /*36d0*/  BRA `(.L_x_69) ;  /* 0x0000004000007947 */ /* 0x000fee0003800000 */
.L_x_68:
[----:B------:R-:W-:-:S04]  /*36e0*/  LOP3.LUT R9, R9, 0x80000000, RZ, 0xc0, !PT ;  /* 0x8000000009097812 */ /* 0x000fc800078ec0ff */
[----:B------:R-:W-:Y:S01]  /*36f0*/  LOP3.LUT R9, R9, 0x7f800000, RZ, 0xfc, !PT ;  /* 0x7f80000009097812 */ /* 0x000fe200078efcff */
[----:B------:R-:W-:Y:S07]  /*3700*/  BRA `(.L_x_69) ;  /* 0x0000001000007947 */ /* 0x000fee0003800000 */
.L_x_66:
[----:B------:R-:W-:-:S08]  /*3710*/  LEA R9, R8, R9, 0x17 ;  /* 0x0000000908097211 */ /* 0x000fd000078eb8ff */
.L_x_69:
[----:B------:R-:W-:Y:S05]  /*3720*/  BSYNC B3 ;  /* 0x0000000000037941 */ /* 0x000fea0003800000 */
.L_x_65:
[----:B------:R-:W-:Y:S02]  /*3730*/  IMAD.MOV.U32 R6, RZ, RZ, R13 ;  /* 0x000000ffff067224 */ /* 0x000fe400078e000d */
[----:B------:R-:W-:-:S06]  /*3740*/  IMAD.MOV.U32 R7, RZ, RZ, 0x0 ;  /* 0x00000000ff077424 */ /* 0x000fcc00078e00ff */
[----:B------:R-:W-:Y:S05]  /*3750*/  RET.REL.NODEC R6 `(subComputation) ;  /* 0xffffc8a006007950 */ /* 0x000fea0003c3ffff */
.L_x_64:
[----:B------:R-:W-:Y:S02]  /*3760*/  LOP3.LUT R7, R8, 0x80000000, R7, 0x48, !PT ;  /* 0x8000000008077812 */ /* 0x000fe400078e4807 */
[----:B------:R-:W-:Y:S02]  /*3770*/  MOV R6, R13 ;  /* 0x0000000d00067202 */ /* 0x000fe40000000f00 */
[----:B------:R-:W-:Y:S01]  /*3780*/  LOP3.LUT R9, R7, 0x7f800000, RZ, 0xfc, !PT ;  /* 0x7f80000007097812 */ /* 0x000fe200078efcff */
[----:B------:R-:W-:-:S06]  /*3790*/  IMAD.MOV.U32 R7, RZ, RZ, 0x0 ;  /* 0x00000000ff077424 */ /* 0x000fcc00078e00ff */
[----:B------:R-:W-:Y:S05]  /*37a0*/  RET.REL.NODEC R6 `(subComputation) ;  /* 0xffffc85006007950 */ /* 0x000fea0003c3ffff */
.L_x_63:
[----:B------:R-:W-:Y:S01]  /*37b0*/  LOP3.LUT R9, R8, 0x80000000, R7, 0x48, !PT ;  /* 0x8000000008097812 */ /* 0x000fe200078e4807 */
[----:B------:R-:W-:Y:S01]  /*37c0*/  IMAD.MOV.U32 R6, RZ, RZ, R13 ;  /* 0x000000ffff067224 */ /* 0x000fe200078e000d */
[----:B------:R-:W-:-:S06]  /*37d0*/  MOV R7, 0x0 ;  /* 0x0000000000077802 */ /* 0x000fcc0000000f00 */
[----:B------:R-:W-:Y:S05]  /*37e0*/  RET.REL.NODEC R6 `(subComputation) ;  /* 0xffffc81006007950 */ /* 0x000fea0003c3ffff */
.L_x_62:
[----:B------:R-:W-:Y:S01]  /*37f0*/  IMAD.MOV.U32 R6, RZ, RZ, R13 ;  /* 0x000000ffff067224 */ /* 0x000fe200078e000d */
[----:B------:R-:W-:Y:S01]  /*3800*/  MOV R7, 0x0 ;  /* 0x0000000000077802 */ /* 0x000fe20000000f00 */
[----:B------:R-:W-:-:S05]  /*3810*/  IMAD.MOV.U32 R9, RZ, RZ, 0x7fffffff ;  /* 0x7fffffffff097424 */ /* 0x000fca00078e00ff */
[----:B------:R-:W-:Y:S05]  /*3820*/  RET.REL.NODEC R6 `(subComputation) ;  /* 0xffffc7d006007950 */ /* 0x000fea0003c3ffff */
.L_x_61:
[----:B------:R-:W-:Y:S02]  /*3830*/  FADD.FTZ R9, R6, 3 ;  /* 0x4040000006097421 */ /* 0x000fe40000010000 */
[----:B------:R-:W-:Y:S02]  /*3840*/  IMAD.MOV.U32 R6, RZ, RZ, R13 ;  /* 0x000000ffff067224 */ /* 0x000fe400078e000d */
[----:B------:R-:W-:-:S06]  /*3850*/  IMAD.MOV.U32 R7, RZ, RZ, 0x0 ;  /* 0x00000000ff077424 */ /* 0x000fcc00078e00ff */
[----:B------:R-:W-:Y:S05]  /*3860*/  RET.REL.NODEC R6 `(subComputation) ;  /* 0xffffc79006007950 */ /* 0x000fea0003c3ffff */
        .type           $subComputation$__internal_accurate_pow,@function
        .size           $subComputation$__internal_accurate_pow,(.L_x_76 - $subComputation$__internal_accurate_pow)
$subComputation$__internal_accurate_pow:
[----:B------:R-:W0:Y:S01]  /*3870*/  MUFU.RCP64H R7, 2.25 ;  /* 0x4002000000077908 */ /* 0x000e220000001800 */
[----:B------:R-:W-:Y:S01]  /*3880*/  MOV R2, 0x0 ;  /* 0x0000000000027802 */ /* 0x000fe20000000f00 */
[----:B------:R-:W-:Y:S01]  /*3890*/  IMAD.MOV.U32 R3, RZ, RZ, 0x40020000 ;  /* 0x40020000ff037424 */ /* 0x000fe200078e00ff */
[----:B------:R-:W-:Y:S01]  /*38a0*/  MOV R4, 0x7d2cafe2 ;  /* 0x7d2cafe200047802 */ /* 0x000fe20000000f00 */
[----:B------:R-:W-:Y:S01]  /*38b0*/  IMAD.MOV.U32 R6, RZ, RZ, RZ ;  /* 0x000000ffff067224 */ /* 0x000fe200078e00ff */
[----:B------:R-:W-:Y:S01]  /*38c0*/  BMOV.32.CLEAR RZ, B0 ;  /* 0x0000000000ff7355 */ /* 0x000fe20000100000 */
[----:B------:R-:W-:Y:S01]  /*38d0*/  IMAD.MOV.U32 R5, RZ, RZ, 0x3eb0f5ff ;  /* 0x3eb0f5ffff057424 */ /* 0x000fe200078e00ff */
[----:B------:R-:W-:Y:S03]  /*38e0*/  BSSY B0, `(.L_x_70) ;  /* 0x000006b000007945 */ /* 0x000fe60003800000 */
[----:B0-----:R-:W0:-:S08]  /*38f0*/  DFMA R2, R6, -R2, 1 ;  /* 0x3ff000000602742b */ /* 0x001e100000000802 */
[----:B0-----:R-:W0:-:S08]  /*3900*/  DFMA R2, R2, R2, R2 ;  /* 0x000000020202722b */ /* 0x001e100000000002 */
[----:B0-----:R-:W0:-:S08]  /*3910*/  DFMA R6, R6, R2, R6 ;  /* 0x000000020606722b */ /* 0x001e100000000006 */
[----:B0-----:R-:W0:-:S08]  /*3920*/  DMUL R2, R6, 0.25 ;  /* 0x3fd0000006027828 */ /* 0x001e100000000000 */
[----:B0-----:R-:W0:-:S08]  /*3930*/  DFMA R2, R6, 0.25, R2 ;  /* 0x3fd000000602782b */ /* 0x001e100000000002 */
[----:B0-----:R-:W0:-:S04]  /*3940*/  DMUL R8, R2, R2 ;  /* 0x0000000202087228 */ /* 0x001e080000000000 */
[----:B------:R-:W1:-:S04]  /*3950*/  DADD R12, -R2, 0.25 ;  /* 0x3fd00000020c7429 */ /* 0x000e480000000100 */
[----:B0-----:R-:W0:-:S04]  /*3960*/  DFMA R4, R8, R4, c[0x2][0x0] ;  /* 0x008000000804762b */ /* 0x001e080000000004 */
[----:B-1----:R-:W-:-:S04]  /*3970*/  DADD R12, R12, R12 ;  /* 0x000000000c0c7229 */ /* 0x002fc8000000000c */
[----:B0-----:R-:W0:-:S04]  /*3980*/  DFMA R4, R8, R4, c[0x2][0x8] ;  /* 0x008002000804762b */ /* 0x001e080000000004 */
[----:B------:R-:W-:-:S04]  /*3990*/  DMUL R30, R2, R2 ;  /* 0x00000002021e7228 */ /* 0x000fc80000000000 */
[----:B0-----:R-:W0:-:S04]  /*39a0*/  DFMA R4, R8, R4, c[0x2][0x10] ;  /* 0x008004000804762b */ /* 0x001e080000000004 */
[----:B------:R-:W1:-:S04]  /*39b0*/  DFMA R12, -R2, 0.25, R12 ;  /* 0x3fd00000020c782b */ /* 0x000e48000000010c */
[----:B0-----:R-:W0:-:S04]  /*39c0*/  DFMA R4, R8, R4, c[0x2][0x18] ;  /* 0x008006000804762b */ /* 0x001e080000000004 */
[----:B-1----:R-:W1:-:S04]  /*39d0*/  DMUL R6, R6, R12 ;  /* 0x0000000c06067228 */ /* 0x002e480000000000 */
[----:B0-----:R-:W0:-:S05]  /*39e0*/  DFMA R4, R8, R4, c[0x2][0x20] ;  /* 0x008008000804762b */ /* 0x001e0a0000000004 */
[----:B-1----:R-:W-:Y:S01]  /*39f0*/  IADD3 R21, R7, 0x100000, RZ ;  /* 0x0010000007157810 */ /* 0x002fe20007ffe0ff */
[----:B------:R-:W-:Y:S02]  /*3a00*/  IMAD.MOV.U32 R20, RZ, RZ, R6 ;  /* 0x000000ffff147224 */ /* 0x000fe400078e0006 */
[----:B0-----:R-:W0:-:S08]  /*3a10*/  DFMA R10, R8, R4, c[0x2][0x28] ;  /* 0x00800a00080a762b */ /* 0x001e100000000004 */
[----:B0-----:R-:W0:-:S08]  /*3a20*/  DFMA R4, R8, R10, c[0x2][0x30] ;  /* 0x00800c000804762b */ /* 0x001e10000000000a */
[----:B0-----:R-:W0:-:S08]  /*3a30*/  DADD R14, -R4, c[0x2][0x30] ;  /* 0x00800c00040e7629 */ /* 0x001e100000000100 */
[----:B0-----:R-:W0:-:S04]  /*3a40*/  DFMA R8, R8, R10, R14 ;  /* 0x0000000a0808722b */ /* 0x001e08000000000e */
[----:B------:R-:W-:-:S04]  /*3a50*/  DFMA R14, R2, R2, -R30 ;  /* 0x00000002020e722b */ /* 0x000fc8000000081e */
[----:B0-----:R-:W0:-:S04]  /*3a60*/  DADD R10, RZ, R8 ;  /* 0x00000000ff0a7229 */ /* 0x001e080000000008 */
[----:B------:R-:W1:-:S04]  /*3a70*/  DMUL R8, R2, R30 ;  /* 0x0000001e02087228 */ /* 0x000e480000000000 */
[----:B0-----:R-:W0:-:S04]  /*3a80*/  DADD R10, R10, c[0x2][0x38] ;  /* 0x00800e000a0a7629 */ /* 0x001e080000000000 */
[----:B-1----:R-:W1:-:S04]  /*3a90*/  DFMA R32, R2, R30, -R8 ;  /* 0x0000001e0220722b */ /* 0x002e480000000808 */
[----:B0-----:R-:W0:-:S04]  /*3aa0*/  DADD R12, R4, R10 ;  /* 0x00000000040c7229 */ /* 0x001e08000000000a */
[----:B-1----:R-:W-:-:S04]  /*3ab0*/  DFMA R32, R6, R30, R32 ;  /* 0x0000001e0620722b */ /* 0x002fc80000000020 */
[----:B------:R-:W1:-:S04]  /*3ac0*/  DFMA R20, R2, R20, R14 ;  /* 0x000000140214722b */ /* 0x000e48000000000e */
[----:B0-----:R-:W0:-:S04]  /*3ad0*/  DMUL R14, R12, R8 ;  /* 0x000000080c0e7228 */ /* 0x001e080000000000 */
[----:B-1----:R-:W-:-:S04]  /*3ae0*/  DFMA R32, R2, R20, R32 ;  /* 0x000000140220722b */ /* 0x002fc80000000020 */
[----:B------:R-:W1:-:S04]  /*3af0*/  DADD R20, R4, -R12 ;  /* 0x0000000004147229 */ /* 0x000e48000000080c */
[----:B0-----:R-:W0:-:S04]  /*3b00*/  DFMA R4, R12, R8, -R14 ;  /* 0x000000080c04722b */ /* 0x001e08000000080e */
[----:B-1----:R1:W-:Y:S02]  /*3b10*/  DADD R20, R10, R20 ;  /* 0x000000000a147229 */ /* 0x0023e40000000014 */
[----:B-1----:R-:W-:Y:S01]  /*3b20*/  MOV R10, 0xfefa39ef ;  /* 0xfefa39ef000a7802 */ /* 0x002fe20000000f00 */
[----:B------:R-:W-:Y:S01]  /*3b30*/  IMAD.MOV.U32 R11, RZ, RZ, 0x3fe62e42 ;  /* 0x3fe62e42ff0b7424 */ /* 0x000fe200078e00ff */
[----:B0-----:R-:W0:-:S08]  /*3b40*/  DFMA R4, R12, R32, R4 ;  /* 0x000000200c04722b */ /* 0x001e100000000004 */
[----:B0-----:R-:W0:-:S08]  /*3b50*/  DFMA R20, R20, R8, R4 ;  /* 0x000000081414722b */ /* 0x001e100000000004 */
[----:B0-----:R-:W0:-:S08]  /*3b60*/  DADD R8, R14, R20 ;  /* 0x000000000e087229 */ /* 0x001e100000000014 */
[----:B0-----:R-:W0:-:S04]  /*3b70*/  DADD R4, R2, R8 ;  /* 0x0000000002047229 */ /* 0x001e080000000008 */
[----:B------:R-:W1:-:S04]  /*3b80*/  DADD R14, R14, -R8 ;  /* 0x000000000e0e7229 */ /* 0x000e480000000808 */
[----:B0-----:R-:W0:-:S04]  /*3b90*/  DADD R2, R2, -R4 ;  /* 0x0000000002027229 */ /* 0x001e080000000804 */
[----:B-1----:R-:W-:-:S04]  /*3ba0*/  DADD R14, R20, R14 ;  /* 0x00000000140e7229 */ /* 0x002fc8000000000e */
[----:B0-----:R-:W0:-:S08]  /*3bb0*/  DADD R2, R8, R2 ;  /* 0x0000000008027229 */ /* 0x001e100000000002 */
[----:B0-----:R-:W0:-:S08]  /*3bc0*/  DADD R2, R14, R2 ;  /* 0x000000000e027229 */ /* 0x001e100000000002 */
[----:B0-----:R-:W0:-:S08]  /*3bd0*/  DADD R6, R6, R2 ;  /* 0x0000000006067229 */ /* 0x001e100000000002 */
[----:B0-----:R-:W0:-:S08]  /*3be0*/  DADD R8, R4, R6 ;  /* 0x0000000004087229 */ /* 0x001e100000000006 */
[----:B0-----:R-:W0:-:S04]  /*3bf0*/  DFMA R2, R10, 3, R8 ;  /* 0x400800000a02782b */ /* 0x001e080000000008 */
[----:B------:R-:W1:-:S04]  /*3c00*/  DADD R4, R4, -R8 ;  /* 0x0000000004047229 */ /* 0x000e480000000808 */
[----:B0-----:R-:W0:-:S04]  /*3c10*/  DFMA R10, R10, -3, R2 ;  /* 0xc00800000a0a782b */ /* 0x001e080000000002 */
[----:B-1----:R1:W-:Y:S02]  /*3c20*/  DADD R4, R6, R4 ;  /* 0x0000000006047229 */ /* 0x0023e40000000004 */
[----:B-1----:R-:W-:Y:S01]  /*3c30*/  IMAD.MOV.U32 R6, RZ, RZ, 0x3b39803f ;  /* 0x3b39803fff067424 */ /* 0x002fe200078e00ff */
[----:B------:R-:W-:Y:S01]  /*3c40*/  MOV R7, 0x3c7abc9e ;  /* 0x3c7abc9e00077802 */ /* 0x000fe20000000f00 */
[----:B0-----:R-:W0:-:S08]  /*3c50*/  DADD R10, -R8, R10 ;  /* 0x00000000080a7229 */ /* 0x001e10000000010a */
[----:B0-----:R0:W1:Y:S02]  /*3c60*/  DADD R4, R4, -R10 ;  /* 0x0000000004047229 */ /* 0x001064000000080a */
[----:B0-----:R-:W-:-:S06]  /*3c70*/  LOP3.LUT R10, R27, 0xff0fffff, RZ, 0xc0, !PT ;  /* 0xff0fffff1b0a7812 */ /* 0x001fcc00078ec0ff */
[----:B-1----:R0:W1:Y:S02]  /*3c80*/  DFMA R4, R6, 3, R4 ;  /* 0x400800000604782b */ /* 0x0020640000000004 */
[----:B0-----:R-:W-:-:S05]  /*3c90*/  IMAD.IADD R6, R27, 0x1, R27 ;  /* 0x000000011b067824 */ /* 0x001fca00078e021b */
[----:B------:R-:W-:Y:S02]  /*3ca0*/  ISETP.GT.U32.AND P0, PT, R6, -0x2000001, PT ;  /* 0xfdffffff0600780c */ /* 0x000fe40003f04070 */
[----:B-1----:R-:W0:Y:S02]  /*3cb0*/  DADD R6, R2, R4 ;  /* 0x0000000002067229 */ /* 0x002e240000000004 */
[----:B------:R-:W-:Y:S01]  /*3cc0*/  SEL R11, R10, R27, P0 ;  /* 0x0000001b0a0b7207 */ /* 0x000fe20000000000 */
[----:B------:R-:W-:-:S05]  /*3cd0*/  IMAD.MOV.U32 R10, RZ, RZ, R36 ;  /* 0x000000ffff0a7224 */ /* 0x000fca00078e0024 */
[----:B0-----:R-:W0:-:S04]  /*3ce0*/  DADD R8, R2, -R6 ;  /* 0x0000000002087229 */ /* 0x001e080000000806 */
[----:B------:R-:W1:-:S04]  /*3cf0*/  DMUL R2, R6, R10 ;  /* 0x0000000a06027228 */ /* 0x000e480000000000 */
[----:B0-----:R0:W-:Y:S02]  /*3d00*/  DADD R4, R4, R8 ;  /* 0x0000000004047229 */ /* 0x0011e40000000008 */
[----:B0-----:R-:W-:Y:S01]  /*3d10*/  MOV R8, 0x652b82fe ;  /* 0x652b82fe00087802 */ /* 0x001fe20000000f00 */
[----:B------:R-:W-:Y:S01]  /*3d20*/  IMAD.MOV.U32 R9, RZ, RZ, 0x3ff71547 ;  /* 0x3ff71547ff097424 */ /* 0x000fe200078e00ff */
[----:B-1----:R-:W0:-:S08]  /*3d30*/  DFMA R6, R6, R10, -R2 ;  /* 0x0000000a0606722b */ /* 0x002e100000000802 */
[----:B0-----:R-:W0:-:S08]  /*3d40*/  DFMA R4, R4, R10, R6 ;  /* 0x0000000a0404722b */ /* 0x001e100000000006 */
[----:B0-----:R-:W0:-:S08]  /*3d50*/  DADD R6, R2, R4 ;  /* 0x0000000002067229 */ /* 0x001e100000000004 */
[----:B0-----:R-:W0:Y:S01]  /*3d60*/  DFMA R8, R6, R8, 6.75539944105574400000e+15 ;  /* 0x433800000608742b */ /* 0x001e220000000008 */
[----:B------:R-:W-:-:S03]  /*3d70*/  FSETP.GEU.AND P0, PT, |R7|, 4.1917929649353027344, PT ;  /* 0x4086232b0700780b */ /* 0x000fc60003f0e200 */
[----:B------:R-:W-:-:S04]  /*3d80*/  DADD R2, R2, -R6 ;  /* 0x0000000002027229 */ /* 0x000fc80000000806 */
[----:B0-----:R-:W0:-:S08]  /*3d90*/  DADD R10, R8, -6.75539944105574400000e+15 ;  /* 0xc3380000080a7429 */ /* 0x001e100000000000 */
[----:B0-----:R-:W0:-:S08]  /*3da0*/  DFMA R12, R10, c[0x2][0x40], R6 ;  /* 0x008010000a0c7a2b */ /* 0x001e100000000006 */
[----:B0-----:R0:W1:Y:S02]  /*3db0*/  DFMA R10, R10, c[0x2][0x48], R12 ;  /* 0x008012000a0a7a2b */ /* 0x001064000000000c */
[----:B0-----:R-:W-:Y:S01]  /*3dc0*/  IMAD.MOV.U32 R12, RZ, RZ, 0x69ce2bdf ;  /* 0x69ce2bdfff0c7424 */ /* 0x001fe200078e00ff */
[----:B------:R-:W-:-:S06]  /*3dd0*/  MOV R13, 0x3e5ade15 ;  /* 0x3e5ade15000d7802 */ /* 0x000fcc0000000f00 */
[----:B-1----:R-:W0:-:S08]  /*3de0*/  DFMA R12, R10, R12, c[0x2][0x50] ;  /* 0x008014000a0c762b */ /* 0x002e10000000000c */
[----:B0-----:R-:W0:-:S08]  /*3df0*/  DFMA R12, R10, R12, c[0x2][0x58] ;  /* 0x008016000a0c762b */ /* 0x001e10000000000c */
[----:B0-----:R-:W0:-:S08]  /*3e00*/  DFMA R12, R10, R12, c[0x2][0x60] ;  /* 0x008018000a0c762b */ /* 0x001e10000000000c */
[----:B0-----:R-:W0:-:S08]  /*3e10*/  DFMA R12, R10, R12, c[0x2][0x68] ;  /* 0x00801a000a0c762b */ /* 0x001e10000000000c */
[----:B0-----:R-:W0:-:S08]  /*3e20*/  DFMA R12, R10, R12, c[0x2][0x70] ;  /* 0x00801c000a0c762b */ /* 0x001e10000000000c */
[----:B0-----:R-:W0:-:S08]  /*3e30*/  DFMA R12, R10, R12, c[0x2][0x78] ;  /* 0x00801e000a0c762b */ /* 0x001e10000000000c */
[----:B0-----:R-:W0:-:S08]  /*3e40*/  DFMA R12, R10, R12, c[0x2][0x80] ;  /* 0x008020000a0c762b */ /* 0x001e10000000000c */
[----:B0-----:R-:W0:-:S08]  /*3e50*/  DFMA R12, R10, R12, c[0x2][0x88] ;  /* 0x008022000a0c762b */ /* 0x001e10000000000c */
[----:B0-----:R-:W0:-:S08]  /*3e60*/  DFMA R12, R10, R12, c[0x2][0x90] ;  /* 0x008024000a0c762b */ /* 0x001e10000000000c */
[----:B0-----:R-:W0:-:S08]  /*3e70*/  DFMA R12, R10, R12, 1 ;  /* 0x3ff000000a0c742b */ /* 0x001e10000000000c */
[----:B0-----:R-:W0:-:S09]  /*3e80*/  DFMA R12, R10, R12, 1 ;  /* 0x3ff000000a0c742b */ /* 0x001e12000000000c */
[----:B0-----:R-:W-:Y:S02]  /*3e90*/  IMAD R11, R8, 0x100000, R13 ;  /* 0x00100000080b7824 */ /* 0x001fe400078e020d */
[----:B------:R-:W-:Y:S01]  /*3ea0*/  IMAD.MOV.U32 R10, RZ, RZ, R12 ;  /* 0x000000ffff0a7224 */ /* 0x000fe200078e000c */
[----:B------:R-:W-:Y:S07]  /*3eb0*/  @!P0 BRA `(.L_x_71) ;  /* 0x000000d000008947 */ /* 0x000fee0003800000 */
[----:B------:R-:W-:Y:S01]  /*3ec0*/  FSETP.GEU.AND P1, PT, |R7|, 4.2275390625, PT ;  /* 0x408748000700780b */ /* 0x000fe20003f2e200 */
[----:B------:R-:W-:-:S04]  /*3ed0*/  DSETP.GEU.AND P0, PT, R6, RZ, PT ;  /* 0x000000ff0600722a */ /* 0x000fc80003f0e000 */
[----:B------:R-:W0:-:S07]  /*3ee0*/  DADD R6, R6, +INF ;  /* 0x7ff0000006067429 */ /* 0x000e0e0000000000 */
[----:B------:R-:W-:Y:S02]  /*3ef0*/  @!P1 LEA.HI R9, R8, R8, RZ, 0x1 ;  /* 0x0000000808099211 */ /* 0x000fe400078f08ff */
[----:B0-----:R-:W-:Y:S02]  /*3f00*/  FSEL R11, R7, RZ, P0 ;  /* 0x000000ff070b7208 */ /* 0x001fe40000000000 */
[----:B------:R-:W-:Y:S02]  /*3f10*/  @!P1 SHF.R.S32.HI R9, RZ, 0x1, R9 ;  /* 0x00000001ff099819 */ /* 0x000fe40000011409 */
[----:B------:R-:W-:Y:S01]  /*3f20*/  FSEL R10, R6, RZ, P0 ;  /* 0x000000ff060a7208 */ /* 0x000fe20000000000 */
[----:B------:R-:W-:Y:S01]  /*3f30*/  @!P1 IMAD.MOV.U32 R6, RZ, RZ, R12 ;  /* 0x000000ffff069224 */ /* 0x000fe200078e000c */
[----:B------:R-:W-:Y:S01]  /*3f40*/  @!P1 IADD3 R8, R8, -R9, RZ ;  /* 0x8000000908089210 */ /* 0x000fe20007ffe0ff */
[----:B------:R-:W-:-:S03]  /*3f50*/  @!P1 IMAD R7, R9, 0x100000, R13 ;  /* 0x0010000009079824 */ /* 0x000fc600078e020d */
[----:B------:R-:W-:Y:S02]  /*3f60*/  @!P1 LEA R9, R8, 0x3ff00000, 0x14 ;  /* 0x3ff0000008099811 */ /* 0x000fe400078ea0ff */
[----:B------:R-:W-:-:S06]  /*3f70*/  @!P1 MOV R8, RZ ;  /* 0x000000ff00089202 */ /* 0x000fcc0000000f00 */
[----:B------:R0:W1:-:S09]  /*3f80*/  @!P1 DMUL R10, R6, R8 ;  /* 0x00000008060a9228 */ /* 0x0000520000000000 */
.L_x_71:
[----:B------:R-:W-:Y:S05]  /*3f90*/  BSYNC B0 ;  /* 0x0000000000007941 */ /* 0x000fea0003800000 */
.L_x_70:
[----:B-1----:R-:W-:Y:S01]  /*3fa0*/  ISETP.NE.AND P0, PT, R10, RZ, PT ;  /* 0x000000ff0a00720c */ /* 0x002fe20003f05270 */
[----:B------:R-:W1:Y:S01]  /*3fb0*/  DADD R2, R4, R2 ;  /* 0x0000000004027229 */ /* 0x000e620000000002 */
[----:B0-----:R-:W-:-:S04]  /*3fc0*/  LOP3.LUT R6, R11, 0x7fffffff, RZ, 0xc0, !PT ;  /* 0x7fffffff0b067812 */ /* 0x001fc800078ec0ff */
[----:B------:R-:W-:-:S12]  /*3fd0*/  ISETP.EQ.AND P0, PT, R6, 0x7ff00000, !P0 ;  /* 0x7ff000000600780c */ /* 0x000fd80004702270 */
[----:B-1----:R0:W1:Y:S02]  /*3fe0*/  @!P0 DFMA R10, R2, R10, R10 ;  /* 0x0000000a020a822b */ /* 0x002064000000000a */
[----:B0-----:R-:W-:Y:S01]  /*3ff0*/  MOV R2, R0 ;  /* 0x0000000000027202 */ /* 0x001fe20000000f00 */
[----:B------:R-:W-:-:S06]  /*4000*/  IMAD.MOV.U32 R3, RZ, RZ, 0x0 ;  /* 0x00000000ff037424 */ /* 0x000fcc00078e00ff */
[----:B-1----:R-:W-:Y:S02]  /*4010*/  IMAD.MOV.U32 R4, RZ, RZ, R10 ;  /* 0x000000ffff047224 */ /* 0x002fe400078e000a */
[----:B------:R-:W-:Y:S01]  /*4020*/  IMAD.MOV.U32 R5, RZ, RZ, R11 ;  /* 0x000000ffff057224 */ /* 0x000fe200078e000b */
[----:B------:R-:W-:Y:S07]  /*4030*/  RET.REL.NODEC R2 `(subComputation) ;  /* 0xffffbfc002007950 */ /* 0x000fee0003c3ffff */
.L_x_72:
[----:B------:R-:W-:-:S00]  /*4040*/  BRA `(.L_x_72) ;  /* 0xfffffff000007947 */ /* 0x000fc0000383ffff */
[----:B------:R-:W-:-:S00]  /*4050*/  NOP ;  /* 0x0000000000007918 */ /* 0x000fc00000000000 */
[----:B------:R-:W-:-:S00]  /*4060*/  NOP ;  /* 0x0000000000007918 */ /* 0x000fc00000000000 */
[----:B------:R-:W-:-:S00]  /*4070*/  NOP ;  /* 0x0000000000007918 */ /* 0x000fc00000000000 */
.L_x_76:


//--------------------- .nv.global.init           --------------------------
	.section	.nv.global.init,"aw",@progbits
.nv.global.init:
	.type		$str,@object
	.size		$str,(.L_0 - $str)
$str:
        /*0000*/ 	.byte	0x47, 0x47, 0x00
.L_0:


//--------------------- SYMBOLS --------------------------

	.type		vprintf,@function
